def attn_fwd(
    Q,
    K,
    V,
    Out,
    Lse,
    sm_scale,
    stride_qz,
    stride_qh,
    stride_qm,
    stride_qk,
    stride_kz,
    stride_kh,
    stride_kn,
    stride_kk,
    stride_vz,
    stride_vh,
    stride_vn,
    stride_vk,
    stride_oz,
    stride_oh,
    stride_om,
    stride_ok,
    seqlen_q,
    seqlen_k,
    BLOCK_M: tl.constexpr,
    BLOCK_N: tl.constexpr,
    HEAD_DIM: tl.constexpr,
    CAUSAL: tl.constexpr,
):
    start_m = tl.program_id(0)
    off_hz = tl.program_id(1)
    q_off = off_hz * stride_qh
    k_off = off_hz * stride_kh
    v_off = off_hz * stride_vh
    offs_m = start_m * BLOCK_M + tl.arange(0, BLOCK_M)
    offs_d = tl.arange(0, HEAD_DIM)
    offs_n = tl.arange(0, BLOCK_N)
    q_ptrs = Q + q_off + offs_m[:, None] * stride_qm + offs_d[None, :] * stride_qk
    k_ptrs = K + k_off + offs_d[:, None] * stride_kk + offs_n[None, :] * stride_kn
    v_ptrs = V + v_off + offs_n[:, None] * stride_vn + offs_d[None, :] * stride_vk
    m_i = tl.full([BLOCK_M], float("-inf"), dtype=tl.float32)
    l_i = tl.zeros([BLOCK_M], dtype=tl.float32) + 1.0
    acc = tl.zeros([BLOCK_M, HEAD_DIM], dtype=tl.float32)
    q = tl.load(q_ptrs)
    acc, l_i, m_i = _attn_fwd_inner(
        acc,
        l_i,
        m_i,
        q,
        k_ptrs,
        v_ptrs,
        sm_scale,
        stride_kn,
        stride_vn,
        start_m,
        seqlen_k,
        BLOCK_M,
        BLOCK_N,
        HEAD_DIM,
        CAUSAL,
    )
    acc = acc / l_i[:, None]
    lse = m_i + tl.math.log2(l_i) / 1.4426950408889634
    o_ptrs = (
        Out
        + off_hz * stride_oh
        + offs_m[:, None] * stride_om
        + offs_d[None, :] * stride_ok
    )
    tl.store(o_ptrs, acc.to(Out.dtype.element_ty))
    tl.store(Lse + off_hz * seqlen_q + offs_m, lse)

# config = {"BLOCK_M": 64, "BLOCK_N": 64, "HEAD_DIM": 64, "arch": "sm_100", "causal": false, "dtype": "fp16", "num_stages": 2, "num_warps": 4}
# arch = sm_100


// ===== COMPILED SASS (sm_100a) =====

	.target	sm_100a

	.elftype	@"ET_EXEC"


//--------------------- .note.nv.tkinfo           --------------------------
	.section	.note.nv.tkinfo,"",@"SHT_NOTE"
	.sectionflags	@"SHF_NOTE_NV_TKINFO"
	.tkinfo
        /*0018*/ 	.word	0x00000081
        /*0030*/ 	.string	""
        /*0030*/ 	.string	"ptxas-blackwell"
        /*0030*/ 	.string	"Cuda compilation tools, release 12.9, V12.9.86"
        /*0030*/ 	.string	"Build cuda_12.9.r12.9/compiler.36037853_0"
        /*0030*/ 	.string	"-v  -suppress-debug-info  -lineinfo  -arch sm_100a "



//--------------------- .note.nv.cuver            --------------------------
	.section	.note.nv.cuver,"",@"SHT_NOTE"
	.sectionflags	@"SHF_NOTE_NV_CUVER"
        /*0018*/ 	.short	0x0001
        /*001a*/ 	.short	0x0064
        /*001c*/ 	.short	0x0001
        /*001e*/ 	.short	0x0000
        /*0020*/ 	.short	0x0001
        /*0022*/ 	.short	0x0000


//--------------------- .nv.info                  --------------------------
	.section	.nv.info,"",@"SHT_CUDA_INFO"
	.align	4


	//----- nvinfo : EIATTR_REGCOUNT
	.align		4
        /*0000*/ 	.byte	0x04, 0x2f
        /*0002*/ 	.short	(.L_5 - .L_4)
	.align		4
.L_4:
        /*0004*/ 	.word	index@(attn_fwd)
        /*0008*/ 	.word	0x000000e8


	//----- nvinfo : EIATTR_FRAME_SIZE
	.align		4
.L_5:
        /*000c*/ 	.byte	0x04, 0x11
        /*000e*/ 	.short	(.L_7 - .L_6)
	.align		4
.L_6:
        /*0010*/ 	.word	index@($__internal_2_$__cuda_sm10x_tcgen05_guardrail_trap_unallocated_columns_being_dealloced)
        /*0014*/ 	.word	0x00000000


	//----- nvinfo : EIATTR_FRAME_SIZE
	.align		4
.L_7:
        /*0018*/ 	.byte	0x04, 0x11
        /*001a*/ 	.short	(.L_9 - .L_8)
	.align		4
.L_8:
        /*001c*/ 	.word	index@($__internal_1_$__cuda_sm10x_tcgen05_guardrail_trap_phase_invalid_during_alloc)
        /*0020*/ 	.word	0x00000000


	//----- nvinfo : EIATTR_FRAME_SIZE
	.align		4
.L_9:
        /*0024*/ 	.byte	0x04, 0x11
        /*0026*/ 	.short	(.L_11 - .L_10)
	.align		4
.L_10:
        /*0028*/ 	.word	index@($__internal_0_$__cuda_sm10x_tcgen05_guardrail_trap_col_being_dealloced_not_returned_by_alloc)
        /*002c*/ 	.word	0x00000000


	//----- nvinfo : EIATTR_FRAME_SIZE
	.align		4
.L_11:
        /*0030*/ 	.byte	0x04, 0x11
        /*0032*/ 	.short	(.L_13 - .L_12)
	.align		4
.L_12:
        /*0034*/ 	.word	index@(attn_fwd)
        /*0038*/ 	.word	0x00000000


	//----- nvinfo : EIATTR_MIN_STACK_SIZE
	.align		4
.L_13:
        /*003c*/ 	.byte	0x04, 0x12
        /*003e*/ 	.short	(.L_15 - .L_14)
	.align		4
.L_14:
        /*0040*/ 	.word	index@(attn_fwd)
        /*0044*/ 	.word	0x00000000
.L_15:


//--------------------- .nv.info.attn_fwd         --------------------------
	.section	.nv.info.attn_fwd,"",@"SHT_CUDA_INFO"
	.sectionflags	@""
	.align	4


	//----- nvinfo : EIATTR_CUDA_API_VERSION
	.align		4
        /*0000*/ 	.byte	0x04, 0x37
        /*0002*/ 	.short	(.L_17 - .L_16)
.L_16:
        /*0004*/ 	.word	0x00000081


	//----- nvinfo : EIATTR_KPARAM_INFO
	.align		4
.L_17:
        /*0008*/ 	.byte	0x04, 0x17
        /*000a*/ 	.short	(.L_19 - .L_18)
.L_18:
        /*000c*/ 	.word	0x00000000
        /*0010*/ 	.short	0x0019
        /*0012*/ 	.short	0x0080
        /*0014*/ 	.byte	0x00, 0xf4, 0x21, 0x00


	//----- nvinfo : EIATTR_KPARAM_INFO
	.align		4
.L_19:
        /*0018*/ 	.byte	0x04, 0x17
        /*001a*/ 	.short	(.L_21 - .L_20)
.L_20:
        /*001c*/ 	.word	0x00000000
        /*0020*/ 	.short	0x0018
        /*0022*/ 	.short	0x0078
        /*0024*/ 	.byte	0x00, 0xf4, 0x21, 0x00


	//----- nvinfo : EIATTR_KPARAM_INFO
	.align		4
.L_21:
        /*0028*/ 	.byte	0x04, 0x17
        /*002a*/ 	.short	(.L_23 - .L_22)
.L_22:
        /*002c*/ 	.word	0x00000000
        /*0030*/ 	.short	0x0017
        /*0032*/ 	.short	0x0070
        /*0034*/ 	.byte	0x00, 0xf0, 0x11, 0x00


	//----- nvinfo : EIATTR_KPARAM_INFO
	.align		4
.L_23:
        /*0038*/ 	.byte	0x04, 0x17
        /*003a*/ 	.short	(.L_25 - .L_24)
.L_24:
        /*003c*/ 	.word	0x00000000
        /*0040*/ 	.short	0x0016
        /*0042*/ 	.short	0x006c
        /*0044*/ 	.byte	0x00, 0xf0, 0x11, 0x00


	//----- nvinfo : EIATTR_KPARAM_INFO
	.align		4
.L_25:
        /*0048*/ 	.byte	0x04, 0x17
        /*004a*/ 	.short	(.L_27 - .L_26)
.L_26:
        /*004c*/ 	.word	0x00000000
        /*0050*/ 	.short	0x0015
        /*0052*/ 	.short	0x0068
        /*0054*/ 	.byte	0x00, 0xf0, 0x11, 0x00


	//----- nvinfo : EIATTR_KPARAM_INFO
	.align		4
.L_27:
        /*0058*/ 	.byte	0x04, 0x17
        /*005a*/ 	.short	(.L_29 - .L_28)
.L_28:
        /*005c*/ 	.word	0x00000000
        /*0060*/ 	.short	0x0014
        /*0062*/ 	.short	0x0064
        /*0064*/ 	.byte	0x00, 0xf0, 0x11, 0x00


	//----- nvinfo : EIATTR_KPARAM_INFO
	.align		4
.L_29:
        /*0068*/ 	.byte	0x04, 0x17
        /*006a*/ 	.short	(.L_31 - .L_30)
.L_30:
        /*006c*/ 	.word	0x00000000
        /*0070*/ 	.short	0x0013
        /*0072*/ 	.short	0x0060
        /*0074*/ 	.byte	0x00, 0xf0, 0x11, 0x00


	//----- nvinfo : EIATTR_KPARAM_INFO
	.align		4
.L_31:
        /*0078*/ 	.byte	0x04, 0x17
        /*007a*/ 	.short	(.L_33 - .L_32)
.L_32:
        /*007c*/ 	.word	0x00000000
        /*0080*/ 	.short	0x0012
        /*0082*/ 	.short	0x005c
        /*0084*/ 	.byte	0x00, 0xf0, 0x11, 0x00


	//----- nvinfo : EIATTR_KPARAM_INFO
	.align		4
.L_33:
        /*0088*/ 	.byte	0x04, 0x17
        /*008a*/ 	.short	(.L_35 - .L_34)
.L_34:
        /*008c*/ 	.word	0x00000000
        /*0090*/ 	.short	0x0011
        /*0092*/ 	.short	0x0058
        /*0094*/ 	.byte	0x00, 0xf0, 0x11, 0x00


	//----- nvinfo : EIATTR_KPARAM_INFO
	.align		4
.L_35:
        /*0098*/ 	.byte	0x04, 0x17
        /*009a*/ 	.short	(.L_37 - .L_36)
.L_36:
        /*009c*/ 	.word	0x00000000
        /*00a0*/ 	.short	0x0010
        /*00a2*/ 	.short	0x0054
        /*00a4*/ 	.byte	0x00, 0xf0, 0x11, 0x00


	//----- nvinfo : EIATTR_KPARAM_INFO
	.align		4
.L_37:
        /*00a8*/ 	.byte	0x04, 0x17
        /*00aa*/ 	.short	(.L_39 - .L_38)
.L_38:
        /*00ac*/ 	.word	0x00000000
        /*00b0*/ 	.short	0x000f
        /*00b2*/ 	.short	0x0050
        /*00b4*/ 	.byte	0x00, 0xf0, 0x11, 0x00


	//----- nvinfo : EIATTR_KPARAM_INFO
	.align		4
.L_39:
        /*00b8*/ 	.byte	0x04, 0x17
        /*00ba*/ 	.short	(.L_41 - .L_40)
.L_40:
        /*00bc*/ 	.word	0x00000000
        /*00c0*/ 	.short	0x000e
        /*00c2*/ 	.short	0x004c
        /*00c4*/ 	.byte	0x00, 0xf0, 0x11, 0x00


	//----- nvinfo : EIATTR_KPARAM_INFO
	.align		4
.L_41:
        /*00c8*/ 	.byte	0x04, 0x17
        /*00ca*/ 	.short	(.L_43 - .L_42)
.L_42:
        /*00cc*/ 	.word	0x00000000
        /*00d0*/ 	.short	0x000d
        /*00d2*/ 	.short	0x0048
        /*00d4*/ 	.byte	0x00, 0xf0, 0x11, 0x00


	//----- nvinfo : EIATTR_KPARAM_INFO
	.align		4
.L_43:
        /*00d8*/ 	.byte	0x04, 0x17
        /*00da*/ 	.short	(.L_45 - .L_44)
.L_44:
        /*00dc*/ 	.word	0x00000000
        /*00e0*/ 	.short	0x000c
        /*00e2*/ 	.short	0x0044
        /*00e4*/ 	.byte	0x00, 0xf0, 0x11, 0x00


	//----- nvinfo : EIATTR_KPARAM_INFO
	.align		4
.L_45:
        /*00e8*/ 	.byte	0x04, 0x17
        /*00ea*/ 	.short	(.L_47 - .L_46)
.L_46:
        /*00ec*/ 	.word	0x00000000
        /*00f0*/ 	.short	0x000b
        /*00f2*/ 	.short	0x0040
        /*00f4*/ 	.byte	0x00, 0xf0, 0x11, 0x00


	//----- nvinfo : EIATTR_KPARAM_INFO
	.align		4
.L_47:
        /*00f8*/ 	.byte	0x04, 0x17
        /*00fa*/ 	.short	(.L_49 - .L_48)
.L_48:
        /*00fc*/ 	.word	0x00000000
        /*0100*/ 	.short	0x000a
        /*0102*/ 	.short	0x003c
        /*0104*/ 	.byte	0x00, 0xf0, 0x11, 0x00


	//----- nvinfo : EIATTR_KPARAM_INFO
	.align		4
.L_49:
        /*0108*/ 	.byte	0x04, 0x17
        /*010a*/ 	.short	(.L_51 - .L_50)
.L_50:
        /*010c*/ 	.word	0x00000000
        /*0110*/ 	.short	0x0009
        /*0112*/ 	.short	0x0038
        /*0114*/ 	.byte	0x00, 0xf0, 0x11, 0x00


	//----- nvinfo : EIATTR_KPARAM_INFO
	.align		4
.L_51:
        /*0118*/ 	.byte	0x04, 0x17
        /*011a*/ 	.short	(.L_53 - .L_52)
.L_52:
        /*011c*/ 	.word	0x00000000
        /*0120*/ 	.short	0x0008
        /*0122*/ 	.short	0x0034
        /*0124*/ 	.byte	0x00, 0xf0, 0x11, 0x00


	//----- nvinfo : EIATTR_KPARAM_INFO
	.align		4
.L_53:
        /*0128*/ 	.byte	0x04, 0x17
        /*012a*/ 	.short	(.L_55 - .L_54)
.L_54:
        /*012c*/ 	.word	0x00000000
        /*0130*/ 	.short	0x0007
        /*0132*/ 	.short	0x0030
        /*0134*/ 	.byte	0x00, 0xf0, 0x11, 0x00


	//----- nvinfo : EIATTR_KPARAM_INFO
	.align		4
.L_55:
        /*0138*/ 	.byte	0x04, 0x17
        /*013a*/ 	.short	(.L_57 - .L_56)
.L_56:
        /*013c*/ 	.word	0x00000000
        /*0140*/ 	.short	0x0006
        /*0142*/ 	.short	0x002c
        /*0144*/ 	.byte	0x00, 0xf0, 0x11, 0x00


	//----- nvinfo : EIATTR_KPARAM_INFO
	.align		4
.L_57:
        /*0148*/ 	.byte	0x04, 0x17
        /*014a*/ 	.short	(.L_59 - .L_58)
.L_58:
        /*014c*/ 	.word	0x00000000
        /*0150*/ 	.short	0x0005
        /*0152*/ 	.short	0x0028
        /*0154*/ 	.byte	0x00, 0xf0, 0x11, 0x00


	//----- nvinfo : EIATTR_KPARAM_INFO
	.align		4
.L_59:
        /*0158*/ 	.byte	0x04, 0x17
        /*015a*/ 	.short	(.L_61 - .L_60)
.L_60:
        /*015c*/ 	.word	0x00000000
        /*0160*/ 	.short	0x0004
        /*0162*/ 	.short	0x0020
        /*0164*/ 	.byte	0x00, 0xf4, 0x21, 0x00


	//----- nvinfo : EIATTR_KPARAM_INFO
	.align		4
.L_61:
        /*0168*/ 	.byte	0x04, 0x17
        /*016a*/ 	.short	(.L_63 - .L_62)
.L_62:
        /*016c*/ 	.word	0x00000000
        /*0170*/ 	.short	0x0003
        /*0172*/ 	.short	0x0018
        /*0174*/ 	.byte	0x00, 0xf4, 0x21, 0x00


	//----- nvinfo : EIATTR_KPARAM_INFO
	.align		4
.L_63:
        /*0178*/ 	.byte	0x04, 0x17
        /*017a*/ 	.short	(.L_65 - .L_64)
.L_64:
        /*017c*/ 	.word	0x00000000
        /*0180*/ 	.short	0x0002
        /*0182*/ 	.short	0x0010
        /*0184*/ 	.byte	0x00, 0xf4, 0x21, 0x00


	//----- nvinfo : EIATTR_KPARAM_INFO
	.align		4
.L_65:
        /*0188*/ 	.byte	0x04, 0x17
        /*018a*/ 	.short	(.L_67 - .L_66)
.L_66:
        /*018c*/ 	.word	0x00000000
        /*0190*/ 	.short	0x0001
        /*0192*/ 	.short	0x0008
        /*0194*/ 	.byte	0x00, 0xf4, 0x21, 0x00


	//----- nvinfo : EIATTR_KPARAM_INFO
	.align		4
.L_67:
        /*0198*/ 	.byte	0x04, 0x17
        /*019a*/ 	.short	(.L_69 - .L_68)
.L_68:
        /*019c*/ 	.word	0x00000000
        /*01a0*/ 	.short	0x0000
        /*01a2*/ 	.short	0x0000
        /*01a4*/ 	.byte	0x00, 0xf4, 0x21, 0x00


	//----- nvinfo : EIATTR_AT_ENTRY_FRAGMENTS
	.align		4
.L_69:
        /*01a8*/ 	.byte	0x04, 0x4f
        /*01aa*/ 	.short	(.L_71 - .L_70)


	//   ....[0]....
.L_70:
        /*01ac*/ 	.word	0x00000004


	//----- nvinfo : EIATTR_RESERVED_SMEM_USED
	.align		4
.L_71:
        /*01b0*/ 	.byte	0x01, 0x41
	.zero		2


	//----- nvinfo : EIATTR_SPARSE_MMA_MASK
	.align		4
        /*01b4*/ 	.byte	0x03, 0x50
        /*01b6*/ 	.short	0x0000


	//----- nvinfo : EIATTR_TCGEN05_1CTA_USED
	.align		4
        /*01b8*/ 	.byte	0x01, 0x51
	.zero		2


	//----- nvinfo : EIATTR_MAXREG_COUNT
	.align		4
        /*01bc*/ 	.byte	0x03, 0x1b
        /*01be*/ 	.short	0x00ff


	//----- nvinfo : EIATTR_NUM_BARRIERS
	.align		4
        /*01c0*/ 	.byte	0x02, 0x4c
        /*01c2*/ 	.byte	0x01
	.zero		1


	//----- nvinfo : EIATTR_INT_WARP_WIDE_INSTR_OFFSETS
	.align		4
        /*01c4*/ 	.byte	0x04, 0x31
        /*01c6*/ 	.short	(.L_73 - .L_72)


	//   ....[0]....
.L_72:
        /*01c8*/ 	.word	0x00001550


	//   ....[1]....
        /*01cc*/ 	.word	0x00001560


	//   ....[2]....
        /*01d0*/ 	.word	0x00001bf0


	//   ....[3]....
        /*01d4*/ 	.word	0x00001c80


	//   ....[4]....
        /*01d8*/ 	.word	0x00004650


	//   ....[5]....
        /*01dc*/ 	.word	0x00007a50


	//   ....[6]....
        /*01e0*/ 	.word	0x00007aa0


	//----- nvinfo : EIATTR_COOP_GROUP_MASK_REGIDS
	.align		4
.L_73:
        /*01e4*/ 	.byte	0x04, 0x29
        /*01e6*/ 	.short	(.L_75 - .L_74)


	//   ....[0]....
.L_74:
        /*01e8*/ 	.word	0xffffffff


	//   ....[1]....
        /*01ec*/ 	.word	0xffffffff


	//   ....[2]....
        /*01f0*/ 	.word	0xffffffff


	//   ....[3]....
        /*01f4*/ 	.word	0xffffffff


	//   ....[4]....
        /*01f8*/ 	.word	0xffffffff


	//   ....[5]....
        /*01fc*/ 	.word	0xffffffff


	//   ....[6]....
        /*0200*/ 	.word	0xffffffff


	//   ....[7]....
        /*0204*/ 	.word	0xffffffff


	//----- nvinfo : EIATTR_COOP_GROUP_INSTR_OFFSETS
	.align		4
.L_75:
        /*0208*/ 	.byte	0x04, 0x28
        /*020a*/ 	.short	(.L_77 - .L_76)


	//   ....[0]....
.L_76:
        /*020c*/ 	.word	0x00000050


	//   ....[1]....
        /*0210*/ 	.word	0x00000310


	//   ....[2]....
        /*0214*/ 	.word	0x000026e0


	//   ....[3]....
        /*0218*/ 	.word	0x00003820


	//   ....[4]....
        /*021c*/ 	.word	0x00004d80


	//   ....[5]....
        /*0220*/ 	.word	0x000055b0


	//   ....[6]....
        /*0224*/ 	.word	0x000078e0


	//   ....[7]....
        /*0228*/ 	.word	0x00007b50


	//----- nvinfo : EIATTR_VRC_CTA_INIT_COUNT
	.align		4
.L_77:
        /*022c*/ 	.byte	0x02, 0x4a
        /*022e*/ 	.byte	0x80
	.zero		1


	//----- nvinfo : EIATTR_MBARRIER_INSTR_OFFSETS
	.align		4
        /*0230*/ 	.byte	0x04, 0x39
        /*0232*/ 	.short	(.L_79 - .L_78)


	//   ....[0]....
.L_78:
        /*0234*/ 	.word	0x000019a0
        /*0238*/ 	.word	0x000000ff
        /*023c*/ 	.word	0x00000000
        /*0240*/ 	.short	0x0100
        /*0242*/ 	.byte	0x0d
	.zero		1


	//   ....[1]....
        /*0244*/ 	.word	0x00001c70
        /*0248*/ 	.word	0x000000ff
        /*024c*/ 	.word	0x00008008
        /*0250*/ 	.short	0x0100
        /*0252*/ 	.byte	0x0a
	.zero		1


	//   ....[2]....
        /*0254*/ 	.word	0x00001ed0
        /*0258*/ 	.word	0x000000ff
        /*025c*/ 	.word	0x00004000
        /*0260*/ 	.short	0x0100
        /*0262*/ 	.byte	0x0a
	.zero		1


	//   ....[3]....
        /*0264*/ 	.word	0x00002120
        /*0268*/ 	.word	0x000000ff
        /*026c*/ 	.word	0x00004000
        /*0270*/ 	.short	0x010a
        /*0272*/ 	.byte	0x0a
	.zero		1


	//   ....[4]....
        /*0274*/ 	.word	0x00002280
        /*0278*/ 	.word	0x000000ff
        /*027c*/ 	.word	0x00004000
        /*0280*/ 	.short	0x0108
        /*0282*/ 	.byte	0x0a
	.zero		1


	//   ....[5]....
        /*0284*/ 	.word	0x00004890
        /*0288*/ 	.word	0x000000ff
        /*028c*/ 	.word	0x00008010
        /*0290*/ 	.short	0x0100
        /*0292*/ 	.byte	0x0a
	.zero		1


	//   ....[6]....
        /*0294*/ 	.word	0x000049f0
        /*0298*/ 	.word	0x000000ff
        /*029c*/ 	.word	0x00008010
        /*02a0*/ 	.short	0x010a
        /*02a2*/ 	.byte	0x0a
	.zero		1


	//   ....[7]....
        /*02a4*/ 	.word	0x00004a60
        /*02a8*/ 	.word	0x000000ff
        /*02ac*/ 	.word	0x00008010
        /*02b0*/ 	.short	0x0108
        /*02b2*/ 	.byte	0x0a
	.zero		1


	//   ....[8]....
        /*02b4*/ 	.word	0x00005300
        /*02b8*/ 	.word	0x000000ff
        /*02bc*/ 	.word	0x00000000
        /*02c0*/ 	.short	0x010a
        /*02c2*/ 	.byte	0x0d
	.zero		1


	//   ....[9]....
        /*02c4*/ 	.word	0x000063b0
        /*02c8*/ 	.word	0x000000ff
        /*02cc*/ 	.word	0x00000000
        /*02d0*/ 	.short	0x010a
        /*02d2*/ 	.byte	0x0d
	.zero		1


	//   ....[10]....
        /*02d4*/ 	.word	0x00006550
        /*02d8*/ 	.word	0x000000ff
        /*02dc*/ 	.word	0x00008000
        /*02e0*/ 	.short	0x0108
        /*02e2*/ 	.byte	0x0a
	.zero		1


	//   ....[11]....
        /*02e4*/ 	.word	0x00006650
        /*02e8*/ 	.word	0x000000ff
        /*02ec*/ 	.word	0x00008008
        /*02f0*/ 	.short	0x0108
        /*02f2*/ 	.byte	0x0a
	.zero		1


	//   ....[12]....
        /*02f4*/ 	.word	0x00007b70
        /*02f8*/ 	.word	0x000000ff
        /*02fc*/ 	.word	0x00004000
        /*0300*/ 	.short	0x010a
        /*0302*/ 	.byte	0x0a
	.zero		1


	//   ....[13]....
        /*0304*/ 	.word	0x00007ba0
        /*0308*/ 	.word	0x000000ff
        /*030c*/ 	.word	0x00008010
        /*0310*/ 	.short	0x010a
        /*0312*/ 	.byte	0x0a
	.zero		1


	//   ....[14]....
        /*0314*/ 	.word	0x00007bd0
        /*0318*/ 	.word	0x000000ff
        /*031c*/ 	.word	0x00000000
        /*0320*/ 	.short	0x010a
        /*0322*/ 	.byte	0x0d
	.zero		1


	//   ....[15]....
        /*0324*/ 	.word	0x00007c00
        /*0328*/ 	.word	0x000000ff
        /*032c*/ 	.word	0x00000000
        /*0330*/ 	.short	0x010a
        /*0332*/ 	.byte	0x0d
	.zero		1


	//----- nvinfo : EIATTR_NUM_MBARRIERS
	.align		4
.L_79:
        /*0334*/ 	.byte	0x03, 0x38
        /*0336*/ 	.short	0xffff


	//----- nvinfo : EIATTR_EXIT_INSTR_OFFSETS
	.align		4
        /*0338*/ 	.byte	0x04, 0x1c
        /*033a*/ 	.short	(.L_81 - .L_80)


	//   ....[0]....
.L_80:
        /*033c*/ 	.word	0x00007b60


	//----- nvinfo : EIATTR_REQNTID
	.align		4
.L_81:
        /*0340*/ 	.byte	0x04, 0x10
        /*0342*/ 	.short	(.L_83 - .L_82)
.L_82:
        /*0344*/ 	.word	0x00000080
        /*0348*/ 	.word	0x00000001
        /*034c*/ 	.word	0x00000001


	//----- nvinfo : EIATTR_CRS_STACK_SIZE
	.align		4
.L_83:
        /*0350*/ 	.byte	0x04, 0x1e
        /*0352*/ 	.short	(.L_85 - .L_84)
.L_84:
        /*0354*/ 	.word	0x00000000


	//----- nvinfo : EIATTR_CBANK_PARAM_SIZE
	.align		4
.L_85:
        /*0358*/ 	.byte	0x03, 0x19
        /*035a*/ 	.short	0x0088


	//----- nvinfo : EIATTR_PARAM_CBANK
	.align		4
        /*035c*/ 	.byte	0x04, 0x0a
        /*035e*/ 	.short	(.L_87 - .L_86)
	.align		4
.L_86:
        /*0360*/ 	.word	index@(.nv.constant0.attn_fwd)
        /*0364*/ 	.short	0x0380
        /*0366*/ 	.short	0x0088


	//----- nvinfo : EIATTR_SW_WAR
	.align		4
.L_87:
        /*0368*/ 	.byte	0x04, 0x36
        /*036a*/ 	.short	(.L_89 - .L_88)
.L_88:
        /*036c*/ 	.word	0x00000008
.L_89:


//--------------------- .nv.compat                --------------------------
	.section	.nv.compat,"",@"SHT_CUDA_COMPAT_INFO"
	.align	4
        /*0000*/ 	.byte	0x02, 0x02, 0x02, 0x00, 0x02, 0x05, 0x05, 0x00, 0x02, 0x03, 0x00, 0x00, 0x02, 0x06, 0x01, 0x00


//--------------------- .nv.callgraph             --------------------------
	.section	.nv.callgraph,"",@"SHT_CUDA_CALLGRAPH"
	.align	4
	.sectionentsize	8
	.align		4
        /*0000*/ 	.word	0x00000000
	.align		4
        /*0004*/ 	.word	0xffffffff
	.align		4
        /*0008*/ 	.word	0x00000000
	.align		4
        /*000c*/ 	.word	0xfffffffe
	.align		4
        /*0010*/ 	.word	0x00000000
	.align		4
        /*0014*/ 	.word	0xfffffffd
	.align		4
        /*0018*/ 	.word	0x00000000
	.align		4
        /*001c*/ 	.word	0xfffffffc


//--------------------- .nv.constant4             --------------------------
	.section	.nv.constant4,"a",@progbits
	.align	8
	.align		8
.nv.constant4:
        /*0000*/ 	.dword	_$_str


//--------------------- .text.attn_fwd            --------------------------
	.section	.text.attn_fwd,"ax",@progbits
	.align	128
        .global         attn_fwd
        .type           attn_fwd,@function
        .size           attn_fwd,(.L_x_28 - attn_fwd)
        .other          attn_fwd,@"STO_CUDA_ENTRY STV_DEFAULT"
attn_fwd:
.text.attn_fwd:
[----:B------:R-:W0:Y:S01]  /*0000*/  LDC R1, c[0x0][0x37c] ;  /* 0x0000df00ff017b82 */ /* 0x000e220000000800 */
[----:B------:R-:W1:Y:S02]  /*0010*/  S2R R0, SR_TID.X ;  /* 0x0000000000007919 */ /* 0x000e640000002100 */
[----:B-1----:R-:W-:-:S13]  /*0020*/  ISETP.GE.U32.AND P0, PT, R0, 0x20, PT ;  /* 0x000000200000780c */ /* 0x002fda0003f06070 */
[----:B------:R-:W-:Y:S05]  /*0030*/  @P0 BRA `(.L_x_0) ;  /* 0x0000000000b80947 */ /* 0x000fea0003800000 */
[----:B------:R-:W1:Y:S01]  /*0040*/  S2UR UR6, SR_CgaCtaId ;  /* 0x00000000000679c3 */ /* 0x000e620000008800 */
[----:B------:R-:W-:Y:S01]  /*0050*/  NOP ;  /* 0x0000000000007918 */ /* 0x000fe20000000000 */
[----:B------:R-:W-:Y:S02]  /*0060*/  UMOV UR4, 0x40 ;  /* 0x0000004000047882 */ /* 0x000fe40000000000 */
[----:B-1----:R-:W-:-:S09]  /*0070*/  ULEA UR4, UR6, UR4, 0x18 ;  /* 0x0000000406047291 */ /* 0x002fd2000f8ec0ff */
[----:B------:R-:W1:Y:S01]  /*0080*/  LDS.U8 R2, [UR4] ;  /* 0x00000004ff027984 */ /* 0x000e620008000000 */
[----:B------:R-:W-:Y:S02]  /*0090*/  UMOV UR4, 0x400 ;  /* 0x0000040000047882 */ /* 0x000fe40000000000 */
[----:B------:R-:W-:Y:S01]  /*00a0*/  ULEA UR4, UR6, UR4, 0x18 ;  /* 0x0000000406047291 */ /* 0x000fe2000f8ec0ff */
[----:B-1----:R-:W-:-:S13]  /*00b0*/  ISETP.NE.AND P1, PT, R2, RZ, PT ;  /* 0x000000ff0200720c */ /* 0x002fda0003f25270 */
[----:B------:R-:W-:Y:S05]  /*00c0*/  @P1 BRA `(.L_x_1) ;  /* 0x00000000007c1947 */ /* 0x000fea0003800000 */
[----:B------:R-:W-:-:S13]  /*00d0*/  ELECT P1, URZ, PT ;  /* 0x0000000000ff782f */ /* 0x000fda0003820000 */
[----:B------:R-:W-:Y:S05]  /*00e0*/  @!P1 BRA `(.L_x_2) ;  /* 0x0000000000849947 */ /* 0x000fea0003800000 */
[----:B------:R-:W-:Y:S01]  /*00f0*/  UMOV UR5, 0x4 ;  /* 0x0000000400057882 */ /* 0x000fe20000000000 */
[----:B------:R-:W-:Y:S02]  /*0100*/  HFMA2 R5, -RZ, RZ, 0, 5.9604644775390625e-08 ;  /* 0x00000001ff057431 */ /* 0x000fe400000001ff */
[----:B------:R-:W-:Y:S02]  /*0110*/  IMAD.MOV.U32 R3, RZ, RZ, 0xf ;  /* 0x0000000fff037424 */ /* 0x000fe400078e00ff */
[----:B------:R-:W-:Y:S04]  /*0120*/  DEPBAR.LE SB1, 0x36 ;  /* 0x00009d800000791a */ /* 0x000fe80000000000 */
[----:B------:R-:W1:Y:S02]  /*0130*/  UTCATOMSWS.FIND_AND_SET.ALIGN UP0, UR5, UR5 ;  /* 0x00000005000575e3 */ /* 0x000e640008000800 */
[----:B-1----:R-:W-:-:S04]  /*0140*/  PLOP3.LUT P1, PT, PT, PT, UP0, 0x80, 0x8 ;  /* 0x000000000008781c */ /* 0x002fc80003f2f008 */
[----:B------:R-:W-:-:S04]  /*0150*/  SEL R2, RZ, 0xffffffff, !P1 ;  /* 0xffffffffff027807 */ /* 0x000fc80004800000 */
[----:B------:R-:W-:Y:S02]  /*0160*/  ISETP.NE.AND P1, PT, R2, RZ, PT ;  /* 0x000000ff0200720c */ /* 0x000fe40003f25270 */
[----:B------:R-:W-:-:S11]  /*0170*/  MOV R2, UR5 ;  /* 0x0000000500027c02 */ /* 0x000fd60008000f00 */
[----:B------:R-:W-:Y:S05]  /*0180*/  @P1 BRA `(.L_x_3) ;  /* 0x0000000000241947 */ /* 0x000fea0003800000 */
.L_x_4:
[----:B------:R-:W-:Y:S05]  /*0190*/  NANOSLEEP 0x64 ;  /* 0x000000640000795d */ /* 0x000fea0003800000 */
[----:B------:R-:W-:-:S05]  /*01a0*/  UMOV UR5, 0x4 ;  /* 0x0000000400057882 */ /* 0x000fca0000000000 */
[----:B------:R-:W-:Y:S04]  /*01b0*/  DEPBAR.LE SB1, 0x36 ;  /* 0x00009d800000791a */ /* 0x000fe80000000000 */
[----:B------:R-:W1:Y:S02]  /*01c0*/  UTCATOMSWS.FIND_AND_SET.ALIGN UP0, UR5, UR5 ;  /* 0x00000005000575e3 */ /* 0x000e640008000800 */
[----:B-1----:R-:W-:-:S04]  /*01d0*/  PLOP3.LUT P1, PT, PT, PT, UP0, 0x80, 0x8 ;  /* 0x000000000008781c */ /* 0x002fc80003f2f008 */
[----:B------:R-:W-:-:S04]  /*01e0*/  SEL R2, RZ, 0xffffffff, !P1 ;  /* 0xffffffffff027807 */ /* 0x000fc80004800000 */
[----:B------:R-:W-:Y:S01]  /*01f0*/  ISETP.NE.AND P1, PT, R2, RZ, PT ;  /* 0x000000ff0200720c */ /* 0x000fe20003f25270 */
[----:B------:R-:W-:-:S12]  /*0200*/  IMAD.U32 R2, RZ, RZ, UR5 ;  /* 0x00000005ff027e24 */ /* 0x000fd8000f8e00ff */
[----:B------:R-:W-:Y:S05]  /*0210*/  @!P1 BRA `(.L_x_4) ;  /* 0xfffffffc00dc9947 */ /* 0x000fea000383ffff */
.L_x_3:
[C---:B------:R-:W-:Y:S01]  /*0220*/  IADD3 R4, PT, PT, R2.reuse, 0x10, RZ ;  /* 0x0000001002047810 */ /* 0x040fe20007ffe0ff */
[----:B------:R-:W-:Y:S01]  /*0230*/  UMOV UR5, 0x50 ;  /* 0x0000005000057882 */ /* 0x000fe20000000000 */
[----:B------:R-:W-:Y:S01]  /*0240*/  SHF.L.U32 R3, R3, R2, RZ ;  /* 0x0000000203037219 */ /* 0x000fe200000006ff */
[----:B------:R-:W-:Y:S01]  /*0250*/  ULEA UR5, UR6, UR5, 0x18 ;  /* 0x0000000506057291 */ /* 0x000fe2000f8ec0ff */
[----:B------:R-:W-:Y:S01]  /*0260*/  SHF.L.U32 R4, R5, R4, RZ ;  /* 0x0000000405047219 */ /* 0x000fe200000006ff */
[----:B------:R-:W-:-:S03]  /*0270*/  IMAD.SHL.U32 R2, R2, 0x20, RZ ;  /* 0x0000002002027824 */ /* 0x000fc600078e00ff */
[----:B------:R-:W-:-:S05]  /*0280*/  LOP3.LUT R3, R4, R3, RZ, 0xfc, !PT ;  /* 0x0000000304037212 */ /* 0x000fca00078efcff */
[----:B------:R1:W-:Y:S04]  /*0290*/  ATOMS.OR RZ, [UR5], R3 ;  /* 0x00000003ffff798c */ /* 0x0003e8000b000005 */
[----:B------:R1:W-:Y:S01]  /*02a0*/  STS [UR4], R2 ;  /* 0x00000002ff007988 */ /* 0x0003e20008000804 */
[----:B------:R-:W-:Y:S05]  /*02b0*/  BRA `(.L_x_2) ;  /* 0x0000000000107947 */ /* 0x000fea0003800000 */
.L_x_1:
[----:B------:R-:W-:-:S05]  /*02c0*/  MOV R2, 0xffffffff ;  /* 0xffffffff00027802 */ /* 0x000fca0000000f00 */
[----:B------:R1:W-:Y:S02]  /*02d0*/  STS [UR4], R2 ;  /* 0x00000002ff007988 */ /* 0x0003e40008000804 */
[----:B-1----:R-:W-:-:S07]  /*02e0*/  MOV R2, 0x300 ;  /* 0x0000030000027802 */ /* 0x002fce0000000f00 */
[----:B0-----:R-:W-:Y:S05]  /*02f0*/  CALL.REL.NOINC `($__internal_1_$__cuda_sm10x_tcgen05_guardrail_trap_phase_invalid_during_alloc) ;  /* 0x0000007800587944 */ /* 0x001fea0003c00000 */
.L_x_2:
[----:B------:R-:W-:Y:S05]  /*0300*/  WARPSYNC.ALL ;  /* 0x0000000000007948 */ /* 0x000fea0003800000 */
[----:B------:R-:W-:Y:S01]  /*0310*/  NOP ;  /* 0x0000000000007918 */ /* 0x000fe20000000000 */
.L_x_0:
[----:B-1----:R-:W1:Y:S01]  /*0320*/  S2R R3, SR_CTAID.X ;  /* 0x0000000000037919 */ /* 0x002e620000002500 */
[----:B------:R-:W2:Y:S01]  /*0330*/  S2UR UR7, SR_CTAID.Y ;  /* 0x00000000000779c3 */ /* 0x000ea20000002600 */
[----:B------:R-:W2:Y:S01]  /*0340*/  LDCU.64 UR4, c[0x0][0x3b0] ;  /* 0x00007600ff0477ac */ /* 0x000ea20008000a00 */
[----:B------:R-:W-:Y:S02]  /*0350*/  LOP3.LUT R36, R0, 0x3f, RZ, 0xc0, !PT ;  /* 0x0000003f00247812 */ /* 0x000fe400078ec0ff */
[----:B------:R-:W-:Y:S01]  /*0360*/  SHF.R.U32.HI R2, RZ, 0x6, R0 ;  /* 0x00000006ff027819 */ /* 0x000fe20000011600 */
[----:B------:R-:W-:Y:S01]  /*0370*/  UMOV UR10, 0x400 ;  /* 0x00000400000a7882 */ /* 0x000fe20000000000 */
[----:B------:R-:W3:Y:S02]  /*0380*/  LDCU.64 UR28, c[0x0][0x358] ;  /* 0x00006b00ff1c77ac */ /* 0x000ee40008000a00 */
[----:B------:R-:W4:Y:S01]  /*0390*/  S2UR UR6, SR_CgaCtaId ;  /* 0x00000000000679c3 */ /* 0x000f220000008800 */
[----:B------:R-:W-:-:S07]  /*03a0*/  SGXT.U32 R2, R2, 0x1 ;  /* 0x000000010202781a */ /* 0x000fce0000000000 */
[----:B------:R-:W0:Y:S08]  /*03b0*/  LDC.64 R18, c[0x0][0x380] ;  /* 0x0000e000ff127b82 */ /* 0x000e300000000a00 */
[----:B------:R-:W3:Y:S01]  /*03c0*/  LDC R22, c[0x0][0x3b8] ;  /* 0x0000ee00ff167b82 */ /* 0x000ee20000000800 */
[----:B--2---:R-:W-:-:S04]  /*03d0*/  UIMAD UR4, UR7, UR4, URZ ;  /* 0x00000004070472a4 */ /* 0x004fc8000f8e02ff */
[----:B------:R-:W-:Y:S01]  /*03e0*/  USHF.L.U32 UR8, UR4, 0x1, URZ ;  /* 0x0000000104087899 */ /* 0x000fe200080006ff */
[----:B-1----:R-:W-:Y:S01]  /*03f0*/  IMAD R3, R3, 0x40, R36 ;  /* 0x0000004003037824 */ /* 0x002fe200078e0224 */
[----:B----4-:R-:W-:Y:S01]  /*0400*/  ULEA UR10, UR6, UR10, 0x18 ;  /* 0x0000000a060a7291 */ /* 0x010fe2000f8ec0ff */
[----:B------:R-:W-:Y:S02]  /*0410*/  BAR.SYNC.DEFER_BLOCKING 0x0 ;  /* 0x0000000000007b1d */ /* 0x000fe40000010000 */
[----:B------:R-:W-:Y:S01]  /*0420*/  IMAD R4, R3, UR5, RZ ;  /* 0x0000000503047c24 */ /* 0x000fe2000f8e02ff */
[----:B------:R-:W-:-:S05]  /*0430*/  UIMAD.WIDE UR4, UR4, 0x2, URZ ;  /* 0x00000002040478a5 */ /* 0x000fca000f8e02ff */
[----:B------:R-:W1:Y:S01]  /*0440*/  LDC.64 R160, c[0x0][0x3c0] ;  /* 0x0000f000ffa07b82 */ /* 0x000e620000000a00 */
[C---:B------:R-:W-:Y:S01]  /*0450*/  SHF.L.U32 R5, R4.reuse, 0x1, RZ ;  /* 0x0000000104057819 */ /* 0x040fe200000006ff */
[----:B------:R-:W-:-:S03]  /*0460*/  IMAD.HI R4, R4, 0x2, RZ ;  /* 0x0000000204047827 */ /* 0x000fc600078e02ff */
[----:B0-----:R-:W-:Y:S01]  /*0470*/  IADD3 R18, P1, P2, R5, UR8, R18 ;  /* 0x0000000805127c10 */ /* 0x001fe2000fa3e012 */
[----:B------:R-:W0:Y:S01]  /*0480*/  LDCU UR4, c[0x0][0x3c8] ;  /* 0x00007900ff0477ac */ /* 0x000e220008000800 */
[----:B---3--:R-:W-:Y:S02]  /*0490*/  IMAD R5, R2, R22, RZ ;  /* 0x0000001602057224 */ /* 0x008fe400078e02ff */
[----:B------:R-:W-:Y:S01]  /*04a0*/  IADD3.X R20, PT, PT, R4, UR5, R19, P1, P2 ;  /* 0x0000000504147c10 */ /* 0x000fe20008fe4413 */
[----:B------:R-:W2:Y:S01]  /*04b0*/  LDC.64 R68, c[0x0][0x388] ;  /* 0x0000e200ff447b82 */ /* 0x000ea20000000a00 */
[C---:B------:R-:W-:Y:S01]  /*04c0*/  IMAD R7, R22.reuse, 0x2, R5 ;  /* 0x0000000216077824 */ /* 0x040fe200078e0205 */
[----:B------:R-:W-:Y:S01]  /*04d0*/  LEA R4, P1, R5, R18, 0x1 ;  /* 0x0000001205047211 */ /* 0x000fe200078208ff */
[----:B------:R-:W3:Y:S03]  /*04e0*/  LDS R45, [UR10] ;  /* 0x0000000aff2d7984 */ /* 0x000ee60008000800 */
[----:B------:R-:W-:-:S02]  /*04f0*/  LEA R9, R22, R7, 0x1 ;  /* 0x0000000716097211 */ /* 0x000fc400078e08ff */
[----:B------:R-:W-:Y:S01]  /*0500*/  LEA.HI.X.SX32 R5, R5, R20, 0x1, P1 ;  /* 0x0000001405057211 */ /* 0x000fe200008f0eff */
[----:B------:R-:W-:Y:S01]  /*0510*/  BAR.SYNC.DEFER_BLOCKING 0x0 ;  /* 0x0000000000007b1d */ /* 0x000fe20000010000 */
[-C--:B------:R-:W-:Y:S01]  /*0520*/  LEA R8, P1, R9, R18.reuse, 0x1 ;  /* 0x0000001209087211 */ /* 0x080fe200078208ff */
[----:B------:R-:W-:Y:S01]  /*0530*/  IMAD R11, R22, 0x2, R9 ;  /* 0x00000002160b7824 */ /* 0x000fe200078e0209 */
[----:B------:R-:W-:-:S04]  /*0540*/  LEA R6, P2, R7, R18, 0x1 ;  /* 0x0000001207067211 */ /* 0x000fc800078408ff */
[C---:B------:R-:W-:Y:S02]  /*0550*/  LEA R13, R22.reuse, R11, 0x1 ;  /* 0x0000000b160d7211 */ /* 0x040fe400078e08ff */
[-C--:B------:R-:W-:Y:S02]  /*0560*/  LEA.HI.X.SX32 R9, R9, R20.reuse, 0x1, P1 ;  /* 0x0000001409097211 */ /* 0x080fe400008f0eff */
[----:B------:R-:W-:Y:S01]  /*0570*/  LEA.HI.X.SX32 R7, R7, R20, 0x1, P2 ;  /* 0x0000001407077211 */ /* 0x000fe200010f0eff */
[----:B------:R-:W-:Y:S01]  /*0580*/  IMAD R15, R22, 0x2, R13 ;  /* 0x00000002160f7824 */ /* 0x000fe200078e020d */
[C---:B------:R-:W-:Y:S01]  /*0590*/  LEA R10, P1, R11.reuse, R18, 0x1 ;  /* 0x000000120b0a7211 */ /* 0x040fe200078208ff */
[----:B------:R4:W5:Y:S03]  /*05a0*/  LDG.E.U16 R32, desc[UR28][R4.64] ;  /* 0x0000001c04207981 */ /* 0x000966000c1e1500 */
[----:B------:R-:W-:Y:S01]  /*05b0*/  LEA.HI.X.SX32 R11, R11, R20, 0x1, P1 ;  /* 0x000000140b0b7211 */ /* 0x000fe200008f0eff */
[----:B------:R-:W5:Y:S01]  /*05c0*/  LDG.E.U16 R19, desc[UR28][R6.64] ;  /* 0x0000001c06137981 */ /* 0x000f62000c1e1500 */
[----:B------:R-:W-:-:S03]  /*05d0*/  LEA R12, P1, R13, R18, 0x1 ;  /* 0x000000120d0c7211 */ /* 0x000fc600078208ff */
[----:B------:R0:W5:Y:S01]  /*05e0*/  LDG.E.U16 R21, desc[UR28][R10.64] ;  /* 0x0000001c0a157981 */ /* 0x000162000c1e1500 */
[----:B----4-:R-:W-:-:S03]  /*05f0*/  LEA R5, R22, R15, 0x1 ;  /* 0x0000000f16057211 */ /* 0x010fc600078e08ff */
[----:B------:R-:W5:Y:S01]  /*0600*/  LDG.E.U16 R34, desc[UR28][R8.64] ;  /* 0x0000001c08227981 */ /* 0x000f62000c1e1500 */
[----:B------:R-:W-:Y:S01]  /*0610*/  LEA.HI.X.SX32 R13, R13, R20, 0x1, P1 ;  /* 0x000000140d0d7211 */ /* 0x000fe200008f0eff */
[----:B------:R-:W-:Y:S01]  /*0620*/  IMAD R16, R22, 0x2, R5 ;  /* 0x0000000216107824 */ /* 0x000fe200078e0205 */
[----:B------:R-:W-:-:S03]  /*0630*/  LEA R14, P1, R15, R18, 0x1 ;  /* 0x000000120f0e7211 */ /* 0x000fc600078208ff */
[----:B------:R4:W5:Y:S01]  /*0640*/  LDG.E.U16 R38, desc[UR28][R12.64] ;  /* 0x0000001c0c267981 */ /* 0x000962000c1e1500 */
[----:B------:R-:W-:-:S05]  /*0650*/  LEA R17, R22, R16, 0x1 ;  /* 0x0000001016117211 */ /* 0x000fca00078e08ff */
[----:B0-----:R-:W-:Y:S01]  /*0660*/  IMAD R11, R22, 0x2, R17 ;  /* 0x00000002160b7824 */ /* 0x001fe200078e0211 */
[----:B------:R-:W-:Y:S02]  /*0670*/  LEA.HI.X.SX32 R15, R15, R20, 0x1, P1 ;  /* 0x000000140f0f7211 */ /* 0x000fe400008f0eff */
[CC--:B------:R-:W-:Y:S02]  /*0680*/  LEA R4, P1, R5.reuse, R18.reuse, 0x1 ;  /* 0x0000001205047211 */ /* 0x0c0fe400078208ff */
[----:B------:R-:W-:Y:S01]  /*0690*/  LEA R6, P2, R16, R18, 0x1 ;  /* 0x0000001210067211 */ /* 0x000fe200078408ff */
[----:B------:R0:W5:Y:S01]  /*06a0*/  LDG.E.U16 R23, desc[UR28][R14.64] ;  /* 0x0000001c0e177981 */ /* 0x000162000c1e1500 */
[----:B----4-:R-:W-:Y:S02]  /*06b0*/  LEA R13, R22, R11, 0x1 ;  /* 0x0000000b160d7211 */ /* 0x010fe400078e08ff */
[-C--:B------:R-:W-:Y:S02]  /*06c0*/  LEA.HI.X.SX32 R5, R5, R20.reuse, 0x1, P1 ;  /* 0x0000001405057211 */ /* 0x080fe400008f0eff */
[----:B------:R-:W-:Y:S01]  /*06d0*/  LEA.HI.X.SX32 R7, R16, R20, 0x1, P2 ;  /* 0x0000001410077211 */ /* 0x000fe200010f0eff */
[C---:B------:R-:W-:Y:S01]  /*06e0*/  IMAD R16, R22.reuse, 0x2, R13 ;  /* 0x0000000216107824 */ /* 0x040fe200078e020d */
[C---:B------:R-:W-:Y:S01]  /*06f0*/  LEA R8, P1, R17.reuse, R18, 0x1 ;  /* 0x0000001211087211 */ /* 0x040fe200078208ff */
[----:B------:R-:W5:Y:S03]  /*0700*/  LDG.E.U16 R40, desc[UR28][R4.64] ;  /* 0x0000001c04287981 */ /* 0x000f66000c1e1500 */
[----:B------:R-:W-:Y:S01]  /*0710*/  LEA.HI.X.SX32 R9, R17, R20, 0x1, P1 ;  /* 0x0000001411097211 */ /* 0x000fe200008f0eff */
[----:B------:R4:W5:Y:S01]  /*0720*/  LDG.E.U16 R25, desc[UR28][R6.64] ;  /* 0x0000001c06197981 */ /* 0x000962000c1e1500 */
[----:B------:R-:W-:-:S02]  /*0730*/  LEA R17, R22, R16, 0x1 ;  /* 0x0000001016117211 */ /* 0x000fc400078e08ff */
[CC--:B------:R-:W-:Y:S01]  /*0740*/  LEA R10, P1, R11.reuse, R18.reuse, 0x1 ;  /* 0x000000120b0a7211 */ /* 0x0c0fe200078208ff */
[----:B------:R1:W5:Y:S01]  /*0750*/  LDG.E.U16 R42, desc[UR28][R8.64] ;  /* 0x0000001c082a7981 */ /* 0x000362000c1e1500 */
[----:B0-----:R-:W-:Y:S01]  /*0760*/  LEA R14, P2, R16, R18, 0x1 ;  /* 0x00000012100e7211 */ /* 0x001fe200078408ff */
[C---:B----4-:R-:W-:Y:S01]  /*0770*/  IMAD R7, R22.reuse, 0x2, R17 ;  /* 0x0000000216077824 */ /* 0x050fe200078e0211 */
[----:B------:R-:W-:Y:S02]  /*0780*/  LEA.HI.X.SX32 R11, R11, R20, 0x1, P1 ;  /* 0x000000140b0b7211 */ /* 0x000fe400008f0eff */
[C---:B------:R-:W-:Y:S02]  /*0790*/  LEA R12, P1, R13.reuse, R18, 0x1 ;  /* 0x000000120d0c7211 */ /* 0x040fe400078208ff */
[----:B-1----:R-:W-:Y:S01]  /*07a0*/  LEA R9, R22, R7, 0x1 ;  /* 0x0000000716097211 */ /* 0x002fe200078e08ff */
[----:B------:R0:W5:Y:S01]  /*07b0*/  LDG.E.U16 R27, desc[UR28][R10.64] ;  /* 0x0000001c0a1b7981 */ /* 0x000162000c1e1500 */
[----:B------:R-:W-:-:S02]  /*07c0*/  LEA.HI.X.SX32 R13, R13, R20, 0x1, P1 ;  /* 0x000000140d0d7211 */ /* 0x000fc400008f0eff */
[----:B------:R-:W-:Y:S01]  /*07d0*/  LEA.HI.X.SX32 R15, R16, R20, 0x1, P2 ;  /* 0x00000014100f7211 */ /* 0x000fe200010f0eff */
[C---:B------:R-:W-:Y:S01]  /*07e0*/  IMAD R16, R22.reuse, 0x2, R9 ;  /* 0x0000000216107824 */ /* 0x040fe200078e0209 */
[C---:B------:R-:W-:Y:S01]  /*07f0*/  LEA R4, P1, R17.reuse, R18, 0x1 ;  /* 0x0000001211047211 */ /* 0x040fe200078208ff */
[----:B------:R-:W5:Y:S03]  /*0800*/  LDG.E.U16 R44, desc[UR28][R12.64] ;  /* 0x0000001c0c2c7981 */ /* 0x000f66000c1e1500 */
[----:B------:R-:W-:Y:S01]  /*0810*/  LEA.HI.X.SX32 R5, R17, R20, 0x1, P1 ;  /* 0x0000001411057211 */ /* 0x000fe200008f0eff */
[----:B------:R1:W5:Y:S01]  /*0820*/  LDG.E.U16 R29, desc[UR28][R14.64] ;  /* 0x0000001c0e1d7981 */ /* 0x000362000c1e1500 */
[----:B------:R-:W-:Y:S02]  /*0830*/  LEA R17, R22, R16, 0x1 ;  /* 0x0000001016117211 */ /* 0x000fe400078e08ff */
[CC--:B------:R-:W-:Y:S01]  /*0840*/  LEA R6, P1, R7.reuse, R18.reuse, 0x1 ;  /* 0x0000001207067211 */ /* 0x0c0fe200078208ff */
[----:B------:R4:W5:Y:S01]  /*0850*/  LDG.E.U16 R46, desc[UR28][R4.64] ;  /* 0x0000001c042e7981 */ /* 0x000962000c1e1500 */
[----:B0-----:R-:W-:Y:S01]  /*0860*/  LEA R10, P2, R16, R18, 0x1 ;  /* 0x00000012100a7211 */ /* 0x001fe200078408ff */
[----:B-1----:R-:W-:Y:S01]  /*0870*/  IMAD R14, R22, 0x2, R17 ;  /* 0x00000002160e7824 */ /* 0x002fe200078e0211 */
[----:B------:R-:W-:-:S02]  /*0880*/  LEA.HI.X.SX32 R7, R7, R20, 0x1, P1 ;  /* 0x0000001407077211 */ /* 0x000fc400008f0eff */
[C---:B------:R-:W-:Y:S02]  /*0890*/  LEA R8, P1, R9.reuse, R18, 0x1 ;  /* 0x0000001209087211 */ /* 0x040fe400078208ff */
[----:B------:R-:W-:Y:S01]  /*08a0*/  LEA R15, R22, R14, 0x1 ;  /* 0x0000000e160f7211 */ /* 0x000fe200078e08ff */
[----:B------:R0:W5:Y:S01]  /*08b0*/  LDG.E.U16 R31, desc[UR28][R6.64] ;  /* 0x0000001c061f7981 */ /* 0x000162000c1e1500 */
        /* <DEDUP_REMOVED lines=8> */
[C---:B----4-:R-:W-:Y:S01]  /*0940*/  LEA R4, P1, R14.reuse, R18, 0x1 ;  /* 0x000000120e047211 */ /* 0x050fe200078208ff */
[----:B------:R4:W5:Y:S03]  /*0950*/  LDG.E.U16 R50, desc[UR28][R12.64] ;  /* 0x0000001c0c327981 */ /* 0x000966000c1e1500 */
[----:B------:R-:W-:Y:S02]  /*0960*/  LEA.HI.X.SX32 R5, R14, R20, 0x1, P1 ;  /* 0x000000140e057211 */ /* 0x000fe400008f0eff */
[CC--:B0-----:R-:W-:Y:S01]  /*0970*/  LEA R6, P1, R15.reuse, R18.reuse, 0x1 ;  /* 0x000000120f067211 */ /* 0x0c1fe200078208ff */
[----:B-1----:R-:W-:Y:S01]  /*0980*/  IMAD R11, R22, 0x2, R17 ;  /* 0x00000002160b7824 */ /* 0x002fe200078e0211 */
[----:B------:R-:W-:Y:S01]  /*0990*/  LEA R14, P2, R16, R18, 0x1 ;  /* 0x00000012100e7211 */ /* 0x000fe200078408ff */
[----:B------:R0:W5:Y:S01]  /*09a0*/  LDG.E.U16 R35, desc[UR28][R4.64] ;  /* 0x0000001c04237981 */ /* 0x000162000c1e1500 */
[----:B------:R-:W-:-:S02]  /*09b0*/  LEA.HI.X.SX32 R7, R15, R20, 0x1, P1 ;  /* 0x000000140f077211 */ /* 0x000fc400008f0eff */
[----:B----4-:R-:W-:Y:S02]  /*09c0*/  LEA R13, R22, R11, 0x1 ;  /* 0x0000000b160d7211 */ /* 0x010fe400078e08ff */
[C---:B------:R-:W-:Y:S01]  /*09d0*/  LEA R8, P1, R17.reuse, R18, 0x1 ;  /* 0x0000001211087211 */ /* 0x040fe200078208ff */
[----:B------:R-:W5:Y:S01]  /*09e0*/  LDG.E.U16 R52, desc[UR28][R6.64] ;  /* 0x0000001c06347981 */ /* 0x000f62000c1e1500 */
[-C--:B------:R-:W-:Y:S01]  /*09f0*/  LEA.HI.X.SX32 R15, R16, R20.reuse, 0x1, P2 ;  /* 0x00000014100f7211 */ /* 0x080fe200010f0eff */
[C---:B------:R-:W-:Y:S01]  /*0a00*/  IMAD R16, R22.reuse, 0x2, R13 ;  /* 0x0000000216107824 */ /* 0x040fe200078e020d */
[----:B------:R-:W-:Y:S02]  /*0a10*/  LEA.HI.X.SX32 R9, R17, R20, 0x1, P1 ;  /* 0x0000001411097211 */ /* 0x000fe400008f0eff */
[----:B------:R-:W-:Y:S01]  /*0a20*/  LEA R10, P1, R11, R18, 0x1 ;  /* 0x000000120b0a7211 */ /* 0x000fe200078208ff */
[----:B------:R1:W5:Y:S01]  /*0a30*/  LDG.E.U16 R37, desc[UR28][R14.64] ;  /* 0x0000001c0e257981 */ /* 0x000362000c1e1500 */
[----:B------:R-:W-:-:S02]  /*0a40*/  LEA R17, R22, R16, 0x1 ;  /* 0x0000001016117211 */ /* 0x000fc400078e08ff */
[----:B------:R-:W-:Y:S01]  /*0a50*/  LEA.HI.X.SX32 R11, R11, R20, 0x1, P1 ;  /* 0x000000140b0b7211 */ /* 0x000fe200008f0eff */
[----:B------:R4:W5:Y:S01]  /*0a60*/  LDG.E.U16 R54, desc[UR28][R8.64] ;  /* 0x0000001c08367981 */ /* 0x000962000c1e1500 */
[CC--:B0-----:R-:W-:Y:S02]  /*0a70*/  LEA R4, P1, R13.reuse, R18.reuse, 0x1 ;  /* 0x000000120d047211 */ /* 0x0c1fe400078208ff */
[----:B------:R-:W-:Y:S01]  /*0a80*/  LEA R12, P2, R16, R18, 0x1 ;  /* 0x00000012100c7211 */ /* 0x000fe200078408ff */
[----:B------:R0:W5:Y:S01]  /*0a90*/  LDG.E.U16 R39, desc[UR28][R10.64] ;  /* 0x0000001c0a277981 */ /* 0x000162000c1e1500 */
[----:B------:R-:W-:Y:S01]  /*0aa0*/  LEA.HI.X.SX32 R5, R13, R20, 0x1, P1 ;  /* 0x000000140d057211 */ /* 0x000fe200008f0eff */
[----:B-1----:R-:W-:Y:S01]  /*0ab0*/  IMAD R14, R22, 0x2, R17 ;  /* 0x00000002160e7824 */ /* 0x002fe200078e0211 */
[C---:B------:R-:W-:Y:S02]  /*0ac0*/  LEA R6, P1, R17.reuse, R18, 0x1 ;  /* 0x0000001211067211 */ /* 0x040fe400078208ff */
[-C--:B------:R-:W-:Y:S01]  /*0ad0*/  LEA.HI.X.SX32 R13, R16, R20.reuse, 0x1, P2 ;  /* 0x00000014100d7211 */ /* 0x080fe200010f0eff */
[----:B------:R1:W5:Y:S01]  /*0ae0*/  LDG.E.U16 R60, desc[UR28][R4.64] ;  /* 0x0000001c043c7981 */ /* 0x000362000c1e1500 */
[----:B------:R-:W-:-:S02]  /*0af0*/  LEA.HI.X.SX32 R7, R17, R20, 0x1, P1 ;  /* 0x0000001411077211 */ /* 0x000fc400008f0eff */
[----:B------:R-:W-:Y:S01]  /*0b00*/  LEA R15, R22, R14, 0x1 ;  /* 0x0000000e160f7211 */ /* 0x000fe200078e08ff */
[----:B------:R1:W5:Y:S01]  /*0b10*/  LDG.E.U16 R41, desc[UR28][R12.64] ;  /* 0x0000001c0c297981 */ /* 0x000362000c1e1500 */
[----:B----4-:R-:W-:-:S03]  /*0b20*/  LEA R8, P1, R14, R18, 0x1 ;  /* 0x000000120e087211 */ /* 0x010fc600078208ff */
[----:B------:R-:W-:Y:S01]  /*0b30*/  IMAD R16, R22, 0x2, R15 ;  /* 0x0000000216107824 */ /* 0x000fe200078e020f */
[----:B------:R-:W-:Y:S01]  /*0b40*/  LEA.HI.X.SX32 R9, R14, R20, 0x1, P1 ;  /* 0x000000140e097211 */ /* 0x000fe200008f0eff */
[----:B------:R-:W5:Y:S01]  /*0b50*/  LDG.E.U16 R56, desc[UR28][R6.64] ;  /* 0x0000001c06387981 */ /* 0x000f62000c1e1500 */
[CC--:B0-----:R-:W-:Y:S02]  /*0b60*/  LEA R10, P1, R15.reuse, R18.reuse, 0x1 ;  /* 0x000000120f0a7211 */ /* 0x0c1fe400078208ff */
[----:B------:R-:W-:Y:S01]  /*0b70*/  LEA R14, P2, R16, R18, 0x1 ;  /* 0x00000012100e7211 */ /* 0x000fe200078408ff */
[----:B------:R-:W5:Y:S01]  /*0b80*/  LDG.E.U16 R43, desc[UR28][R8.64] ;  /* 0x0000001c082b7981 */ /* 0x000f62000c1e1500 */
[----:B------:R-:W-:Y:S02]  /*0b90*/  LEA R17, R22, R16, 0x1 ;  /* 0x0000001016117211 */ /* 0x000fe400078e08ff */
[-C--:B------:R-:W-:Y:S02]  /*0ba0*/  LEA.HI.X.SX32 R11, R15, R20.reuse, 0x1, P1 ;  /* 0x000000140f0b7211 */ /* 0x080fe400008f0eff */
[----:B------:R-:W-:Y:S01]  /*0bb0*/  LEA.HI.X.SX32 R15, R16, R20, 0x1, P2 ;  /* 0x00000014100f7211 */ /* 0x000fe200010f0eff */
[C---:B------:R-:W-:Y:S01]  /*0bc0*/  IMAD R16, R22.reuse, 0x2, R17 ;  /* 0x0000000216107824 */ /* 0x040fe200078e0211 */
[C---:B-1----:R-:W-:Y:S01]  /*0bd0*/  LEA R4, P1, R17.reuse, R18, 0x1 ;  /* 0x0000001211047211 */ /* 0x042fe200078208ff */
[----:B------:R0:W5:Y:S03]  /*0be0*/  LDG.E.U16 R62, desc[UR28][R10.64] ;  /* 0x0000001c0a3e7981 */ /* 0x000166000c1e1500 */
[----:B------:R-:W-:Y:S01]  /*0bf0*/  LEA R13, R22, R16, 0x1 ;  /* 0x00000010160d7211 */ /* 0x000fe200078e08ff */
[----:B------:R1:W5:Y:S01]  /*0c00*/  LDG.E.U16 R15, desc[UR28][R14.64] ;  /* 0x0000001c0e0f7981 */ /* 0x000362000c1e1500 */
[----:B------:R-:W-:Y:S01]  /*0c10*/  LEA.HI.X.SX32 R5, R17, R20, 0x1, P1 ;  /* 0x0000001411057211 */ /* 0x000fe200008f0eff */
[----:B0-----:R-:W-:Y:S01]  /*0c20*/  IMAD R10, R2, R161, RZ ;  /* 0x000000a1020a7224 */ /* 0x001fe200078e02ff */
[-C--:B------:R-:W-:Y:S01]  /*0c30*/  LEA R6, P1, R16, R18.reuse, 0x1 ;  /* 0x0000001210067211 */ /* 0x080fe200078208ff */
[----:B------:R-:W-:Y:S01]  /*0c40*/  IMAD R17, R22, 0x2, R13 ;  /* 0x0000000216117824 */ /* 0x000fe200078e020d */
[----:B------:R-:W-:Y:S01]  /*0c50*/  LEA R12, P2, R13, R18, 0x1 ;  /* 0x000000120d0c7211 */ /* 0x000fe200078408ff */
[----:B------:R0:W5:Y:S01]  /*0c60*/  LDG.E.U16 R64, desc[UR28][R4.64] ;  /* 0x0000001c04407981 */ /* 0x000162000c1e1500 */
[----:B-1----:R-:W-:-:S02]  /*0c70*/  LEA R14, R161, R10, 0x1 ;  /* 0x0000000aa10e7211 */ /* 0x002fc400078e08ff */
[----:B------:R-:W-:-:S03]  /*0c80*/  LEA.HI.X.SX32 R7, R16, R20, 0x1, P1 ;  /* 0x0000001410077211 */ /* 0x000fc600008f0eff */
[----:B------:R-:W-:Y:S01]  /*0c90*/  IMAD R16, R161, 0x2, R14 ;  /* 0x00000002a1107824 */ /* 0x000fe200078e020e */
[----:B------:R-:W-:Y:S02]  /*0ca0*/  LEA R8, P1, R17, R18, 0x1 ;  /* 0x0000001211087211 */ /* 0x000fe400078208ff */
[----:B------:R-:W-:Y:S01]  /*0cb0*/  LEA.HI.X.SX32 R13, R13, R20, 0x1, P2 ;  /* 0x000000140d0d7211 */ /* 0x000fe200010f0eff */
[----:B0-----:R-:W-:Y:S01]  /*0cc0*/  IMAD R4, R36, UR4, RZ ;  /* 0x0000000424047c24 */ /* 0x001fe2000f8e02ff */
[----:B------:R-:W-:Y:S01]  /*0cd0*/  LEA R18, R161, R16, 0x1 ;  /* 0x00000010a1127211 */ /* 0x000fe200078e08ff */
[----:B------:R-:W-:Y:S01]  /*0ce0*/  IMAD R160, R160, UR7, RZ ;  /* 0x00000007a0a07c24 */ /* 0x000fe2000f8e02ff */
[----:B------:R-:W-:Y:S01]  /*0cf0*/  LEA.HI.X.SX32 R9, R17, R20, 0x1, P1 ;  /* 0x0000001411097211 */ /* 0x000fe200008f0eff */
[----:B------:R0:W5:Y:S02]  /*0d00*/  LDG.E.U16 R66, desc[UR28][R12.64] ;  /* 0x0000001c0c427981 */ /* 0x000164000c1e1500 */
[----:B------:R-:W-:-:S02]  /*0d10*/  IMAD R20, R161, 0x2, R18 ;  /* 0x00000002a1147824 */ /* 0x000fc400078e0212 */
[----:B------:R-:W5:Y:S03]  /*0d20*/  LDG.E.U16 R7, desc[UR28][R6.64] ;  /* 0x0000001c06077981 */ /* 0x000f66000c1e1500 */
[C---:B------:R-:W-:Y:S01]  /*0d30*/  LEA R22, R161.reuse, R20, 0x1 ;  /* 0x00000014a1167211 */ /* 0x040fe200078e08ff */
[----:B------:R1:W5:Y:S04]  /*0d40*/  LDG.E.U16 R9, desc[UR28][R8.64] ;  /* 0x0000001c08097981 */ /* 0x000368000c1e1500 */
[----:B0-----:R-:W-:-:S05]  /*0d50*/  IMAD R12, R161, 0x2, R22 ;  /* 0x00000002a10c7824 */ /* 0x001fca00078e0216 */
[----:B-1----:R-:W-:-:S05]  /*0d60*/  LEA R8, R161, R12, 0x1 ;  /* 0x0000000ca1087211 */ /* 0x002fca00078e08ff */
[----:B------:R-:W-:Y:S01]  /*0d70*/  IMAD R24, R161, 0x2, R8 ;  /* 0x00000002a1187824 */ /* 0x000fe200078e0208 */
[----:B------:R-:W-:Y:S01]  /*0d80*/  SHF.L.U32 R6, R4, 0x1, RZ ;  /* 0x0000000104067819 */ /* 0x000fe200000006ff */
[----:B------:R-:W-:-:S03]  /*0d90*/  IMAD.SHL.U32 R5, R160, 0x2, RZ ;  /* 0x00000002a0057824 */ /* 0x000fc600078e00ff */
[----:B------:R-:W-:-:S04]  /*0da0*/  LEA R26, R161, R24, 0x1 ;  /* 0x00000018a11a7211 */ /* 0x000fc800078e08ff */
[----:B------:R-:W-:Y:S01]  /*0db0*/  LEA R28, R161, R26, 0x1 ;  /* 0x0000001aa11c7211 */ /* 0x000fe200078e08ff */
[----:B------:R-:W-:Y:S01]  /*0dc0*/  IMAD.HI R4, R4, 0x2, RZ ;  /* 0x0000000204047827 */ /* 0x000fe200078e02ff */
[--C-:B------:R-:W-:Y:S02]  /*0dd0*/  SHF.R.U32.HI R11, RZ, 0x5, R0.reuse ;  /* 0x00000005ff0b7819 */ /* 0x100fe40000011600 */
[----:B--2---:R-:W-:Y:S01]  /*0de0*/  IADD3 R5, P1, P2, R6, R68, R5 ;  /* 0x0000004406057210 */ /* 0x004fe20007a3e005 */
[----:B------:R-:W-:Y:S01]  /*0df0*/  IMAD.HI R160, R160, 0x2, RZ ;  /* 0x00000002a0a07827 */ /* 0x000fe200078e02ff */
[----:B------:R-:W-:-:S03]  /*0e00*/  SHF.R.S32.HI R59, RZ, 0x6, R0 ;  /* 0x00000006ff3b7819 */ /* 0x000fc60000011400 */
[----:B------:R-:W-:Y:S01]  /*0e10*/  IMAD R6, R161, 0x2, R28 ;  /* 0x00000002a1067824 */ /* 0x000fe200078e021c */
[----:B------:R-:W-:Y:S01]  /*0e20*/  R2UR UR23, R11 ;  /* 0x000000000b1772ca */ /* 0x000fe200000e0000 */
[----:B------:R-:W-:Y:S01]  /*0e30*/  IMAD.SHL.U32 R30, R36, 0x2, RZ ;  /* 0x00000002241e7824 */ /* 0x000fe200078e00ff */
[----:B------:R-:W-:Y:S02]  /*0e40*/  IADD3.X R11, PT, PT, R4, R69, R160, P1, P2 ;  /* 0x00000045040b7210 */ /* 0x000fe40000fe44a0 */
[----:B------:R-:W-:Y:S02]  /*0e50*/  SGXT R59, R59, 0x1 ;  /* 0x000000013b3b781a */ /* 0x000fe40000000200 */
[C---:B------:R-:W-:Y:S02]  /*0e60*/  LEA R4, R161.reuse, R6, 0x1 ;  /* 0x00000006a1047211 */ /* 0x040fe400078e08ff */
[----:B------:R-:W-:Y:S02]  /*0e70*/  LOP3.LUT R59, R30, 0x90, R59, 0x78, !PT ;  /* 0x000000901e3b7812 */ /* 0x000fe400078e783b */
[-C--:B------:R-:W-:Y:S01]  /*0e80*/  LEA R174, P1, R10, R5.reuse, 0x1 ;  /* 0x000000050aae7211 */ /* 0x080fe200078208ff */
[----:B------:R-:W-:Y:S01]  /*0e90*/  IMAD R30, R161, 0x2, R4 ;  /* 0x00000002a11e7824 */ /* 0x000fe200078e0204 */
[----:B------:R-:W-:-:S02]  /*0ea0*/  LEA R168, P2, R14, R5, 0x1 ;  /* 0x000000050ea87211 */ /* 0x000fc400078408ff */
[-C--:B------:R-:W-:Y:S02]  /*0eb0*/  LEA.HI.X.SX32 R175, R10, R11.reuse, 0x1, P1 ;  /* 0x0000000b0aaf7211 */ /* 0x080fe400008f0eff */
[C---:B------:R-:W-:Y:S02]  /*0ec0*/  LEA R10, R161.reuse, R30, 0x1 ;  /* 0x0000001ea10a7211 */ /* 0x040fe400078e08ff */
[----:B------:R-:W-:Y:S02]  /*0ed0*/  LEA.HI.X.SX32 R169, R14, R11, 0x1, P2 ;  /* 0x0000000b0ea97211 */ /* 0x000fe400010f0eff */
[-C--:B------:R-:W-:Y:S01]  /*0ee0*/  LEA R166, P1, R16, R5.reuse, 0x1 ;  /* 0x0000000510a67211 */ /* 0x080fe200078208ff */
[----:B------:R-:W-:Y:S01]  /*0ef0*/  IMAD R14, R161, 0x2, R10 ;  /* 0x00000002a10e7824 */ /* 0x000fe200078e020a */
[----:B------:R-:W-:Y:S02]  /*0f00*/  LEA R164, P3, R18, R5, 0x1 ;  /* 0x0000000512a47211 */ /* 0x000fe400078608ff */
[----:B------:R-:W-:-:S02]  /*0f10*/  LEA.HI.X.SX32 R167, R16, R11, 0x1, P1 ;  /* 0x0000000b10a77211 */ /* 0x000fc400008f0eff */
[----:B------:R-:W-:Y:S02]  /*0f20*/  LEA.HI.X.SX32 R165, R18, R11, 0x1, P3 ;  /* 0x0000000b12a57211 */ /* 0x000fe400018f0eff */
[C---:B------:R-:W-:Y:S02]  /*0f30*/  LEA R156, P3, R12.reuse, R5, 0x1 ;  /* 0x000000050c9c7211 */ /* 0x040fe400078608ff */
[C---:B------:R-:W-:Y:S02]  /*0f40*/  LEA R16, R161.reuse, R14, 0x1 ;  /* 0x0000000ea1107211 */ /* 0x040fe400078e08ff */
[----:B------:R-:W-:Y:S02]  /*0f50*/  LEA.HI.X.SX32 R157, R12, R11, 0x1, P3 ;  /* 0x0000000b0c9d7211 */ /* 0x000fe400018f0eff */
[----:B------:R-:W-:Y:S01]  /*0f60*/  LEA R162, P1, R20, R5, 0x1 ;  /* 0x0000000514a27211 */ /* 0x000fe200078208ff */
[----:B------:R-:W-:-:S03]  /*0f70*/  IMAD R12, R161, 0x2, R16 ;  /* 0x00000002a10c7824 */ /* 0x000fc600078e0210 */
[----:B------:R-:W-:Y:S02]  /*0f80*/  LEA.HI.X.SX32 R163, R20, R11, 0x1, P1 ;  /* 0x0000000b14a37211 */ /* 0x000fe400008f0eff */
[C---:B------:R-:W-:Y:S02]  /*0f90*/  LEA R154, P1, R8.reuse, R5, 0x1 ;  /* 0x00000005089a7211 */ /* 0x040fe400078208ff */
[C---:B------:R-:W-:Y:S02]  /*0fa0*/  LEA R18, R161.reuse, R12, 0x1 ;  /* 0x0000000ca1127211 */ /* 0x040fe400078e08ff */
[----:B------:R-:W-:Y:S02]  /*0fb0*/  LEA.HI.X.SX32 R155, R8, R11, 0x1, P1 ;  /* 0x0000000b089b7211 */ /* 0x000fe400008f0eff */
[-C--:B------:R-:W-:Y:S01]  /*0fc0*/  LEA R158, P2, R22, R5.reuse, 0x1 ;  /* 0x00000005169e7211 */ /* 0x080fe200078408ff */
[----:B------:R-:W-:Y:S01]  /*0fd0*/  IMAD R8, R161, 0x2, R18 ;  /* 0x00000002a1087824 */ /* 0x000fe200078e0212 */
[----:B------:R-:W-:-:S02]  /*0fe0*/  LEA R150, P3, R26, R5, 0x1 ;  /* 0x000000051a967211 */ /* 0x000fc400078608ff */
[-C--:B------:R-:W-:Y:S02]  /*0ff0*/  LEA.HI.X.SX32 R159, R22, R11.reuse, 0x1, P2 ;  /* 0x0000000b169f7211 */ /* 0x080fe400010f0eff */
[----:B------:R-:W-:Y:S02]  /*1000*/  LEA.HI.X.SX32 R151, R26, R11, 0x1, P3 ;  /* 0x0000000b1a977211 */ /* 0x000fe400018f0eff */
[-C--:B------:R-:W-:Y:S02]  /*1010*/  LEA R152, P2, R24, R5.reuse, 0x1 ;  /* 0x0000000518987211 */ /* 0x080fe400078408ff */
[----:B------:R-:W-:Y:S02]  /*1020*/  LEA R144, P3, R4, R5, 0x1 ;  /* 0x0000000504907211 */ /* 0x000fe400078608ff */
[----:B------:R-:W-:Y:S02]  /*1030*/  LEA R20, R161, R8, 0x1 ;  /* 0x00000008a1147211 */ /* 0x000fe400078e08ff */
[----:B------:R-:W-:-:S02]  /*1040*/  LEA.HI.X.SX32 R153, R24, R11, 0x1, P2 ;  /* 0x0000000b18997211 */ /* 0x000fc400010f0eff */
[----:B------:R-:W-:Y:S01]  /*1050*/  LEA.HI.X.SX32 R145, R4, R11, 0x1, P3 ;  /* 0x0000000b04917211 */ /* 0x000fe200018f0eff */
[----:B------:R-:W-:Y:S01]  /*1060*/  IMAD R4, R161, 0x2, R20 ;  /* 0x00000002a1047824 */ /* 0x000fe200078e0214 */
[----:B------:R-:W-:-:S04]  /*1070*/  LEA R146, P2, R6, R5, 0x1 ;  /* 0x0000000506927211 */ /* 0x000fc800078408ff */
        /* <DEDUP_REMOVED lines=15> */
[-C--:B------:R-:W-:Y:S02]  /*1170*/  LEA R134, P1, R16, R5.reuse, 0x1 ;  /* 0x0000000510867211 */ /* 0x080fe400078208ff */
[----:B------:R-:W-:Y:S02]  /*1180*/  LEA R130, P3, R18, R5, 0x1 ;  /* 0x0000000512827211 */ /* 0x000fe400078608ff */
[-C--:B------:R-:W-:Y:S02]  /*1190*/  LEA.HI.X.SX32 R135, R16, R11.reuse, 0x1, P1 ;  /* 0x0000000b10877211 */ /* 0x080fe400008f0eff */
[----:B------:R-:W-:Y:S02]  /*11a0*/  LEA.HI.X.SX32 R131, R18, R11, 0x1, P3 ;  /* 0x0000000b12837211 */ /* 0x000fe400018f0eff */
[----:B------:R-:W-:-:S02]  /*11b0*/  LEA R124, P3, R4, R5, 0x1 ;  /* 0x00000005047c7211 */ /* 0x000fc400078608ff */
[C---:B------:R-:W-:Y:S02]  /*11c0*/  LEA R16, R161.reuse, R12, 0x1 ;  /* 0x0000000ca1107211 */ /* 0x040fe400078e08ff */
[----:B------:R-:W-:Y:S02]  /*11d0*/  LEA.HI.X.SX32 R125, R4, R11, 0x1, P3 ;  /* 0x0000000b047d7211 */ /* 0x000fe400018f0eff */
[-C--:B------:R-:W-:Y:S01]  /*11e0*/  LEA R128, P1, R8, R5.reuse, 0x1 ;  /* 0x0000000508807211 */ /* 0x080fe200078208ff */
[----:B------:R-:W-:Y:S01]  /*11f0*/  IMAD R4, R161, 0x2, R16 ;  /* 0x00000002a1047824 */ /* 0x000fe200078e0210 */
[----:B------:R-:W-:Y:S02]  /*1200*/  LEA R126, P2, R20, R5, 0x1 ;  /* 0x00000005147e7211 */ /* 0x000fe400078408ff */
[----:B------:R-:W-:Y:S02]  /*1210*/  LEA.HI.X.SX32 R129, R8, R11, 0x1, P1 ;  /* 0x0000000b08817211 */ /* 0x000fe400008f0eff */
[----:B------:R-:W-:-:S02]  /*1220*/  LEA R122, P1, R6, R5, 0x1 ;  /* 0x00000005067a7211 */ /* 0x000fc400078208ff */
[C---:B------:R-:W-:Y:S02]  /*1230*/  LEA R8, R161.reuse, R4, 0x1 ;  /* 0x00000004a1087211 */ /* 0x040fe400078e08ff */
[-C--:B------:R-:W-:Y:S02]  /*1240*/  LEA.HI.X.SX32 R127, R20, R11.reuse, 0x1, P2 ;  /* 0x0000000b147f7211 */ /* 0x080fe400010f0eff */
[----:B------:R-:W-:Y:S01]  /*1250*/  LEA.HI.X.SX32 R123, R6, R11, 0x1, P1 ;  /* 0x0000000b067b7211 */ /* 0x000fe200008f0eff */
[----:B------:R-:W-:Y:S01]  /*1260*/  IMAD R6, R161, 0x2, R8 ;  /* 0x00000002a1067824 */ /* 0x000fe200078e0208 */
[-C--:B------:R-:W-:Y:S02]  /*1270*/  LEA R120, P2, R10, R5.reuse, 0x1 ;  /* 0x000000050a787211 */ /* 0x080fe400078408ff */
[----:B------:R-:W-:Y:S02]  /*1280*/  LEA R118, P3, R14, R5, 0x1 ;  /* 0x000000050e767211 */ /* 0x000fe400078608ff */
[----:B------:R-:W-:-:S02]  /*1290*/  LEA.HI.X.SX32 R121, R10, R11, 0x1, P2 ;  /* 0x0000000b0a797211 */ /* 0x000fc400010f0eff */
        /* <DEDUP_REMOVED lines=10> */
[-C--:B------:R-:W-:Y:S02]  /*1340*/  LEA R108, P2, R6, R5.reuse, 0x1 ;  /* 0x00000005066c7211 */ /* 0x080fe400078408ff */
[-C--:B------:R-:W-:Y:S02]  /*1350*/  LEA R106, P3, R10, R5.reuse, 0x1 ;  /* 0x000000050a6a7211 */ /* 0x080fe400078608ff */
[----:B------:R-:W-:-:S02]  /*1360*/  LEA R104, P4, R4, R5, 0x1 ;  /* 0x0000000504687211 */ /* 0x000fc400078808ff */
[----:B---3--:R-:W-:Y:S02]  /*1370*/  R2UR UR11, R45 ;  /* 0x000000002d0b72ca */ /* 0x008fe400000e0000 */
[-C--:B------:R-:W-:Y:S02]  /*1380*/  LEA.HI.X.SX32 R111, R8, R11.reuse, 0x1, P1 ;  /* 0x0000000b086f7211 */ /* 0x080fe400008f0eff */
[-C--:B------:R-:W-:Y:S02]  /*1390*/  LEA.HI.X.SX32 R109, R6, R11.reuse, 0x1, P2 ;  /* 0x0000000b066d7211 */ /* 0x080fe400010f0eff */
[-C--:B------:R-:W-:Y:S02]  /*13a0*/  LEA.HI.X.SX32 R107, R10, R11.reuse, 0x1, P3 ;  /* 0x0000000b0a6b7211 */ /* 0x080fe400018f0eff */
[----:B------:R-:W-:Y:S01]  /*13b0*/  LEA.HI.X.SX32 R105, R4, R11, 0x1, P4 ;  /* 0x0000000b04697211 */ /* 0x000fe200020f0eff */
[----:B------:R-:W-:Y:S06]  /*13c0*/  @P0 BRA `(.L_x_5) ;  /* 0x0000000000180947 */ /* 0x000fec0003800000 */
[----:B------:R-:W-:Y:S01]  /*13d0*/  ELECT P1, URZ, PT ;  /* 0x0000000000ff782f */ /* 0x000fe20003820000 */
[----:B------:R-:W-:Y:S01]  /*13e0*/  HFMA2 R4, -RZ, RZ, 0, 5.9604644775390625e-08 ;  /* 0x00000001ff047431 */ /* 0x000fe200000001ff */
[----:B------:R-:W-:Y:S01]  /*13f0*/  UMOV UR4, 0x40 ;  /* 0x0000004000047882 */ /* 0x000fe20000000000 */
[----:B------:R-:W-:Y:S01]  /*1400*/  UVIRTCOUNT.DEALLOC.SMPOOL 0x80 ;  /* 0x000000800000784c */ /* 0x000fe20000000000 */
[----:B------:R-:W-:-:S09]  /*1410*/  ULEA UR4, UR6, UR4, 0x18 ;  /* 0x0000000406047291 */ /* 0x000fd2000f8ec0ff */
[----:B------:R0:W-:Y:S03]  /*1420*/  @P1 STS.U8 [UR4], R4 ;  /* 0x00000004ff001988 */ /* 0x0001e60008000004 */
.L_x_5:
[----:B------:R-:W-:Y:S01]  /*1430*/  USHF.L.U32 UR4, UR23, 0x15, URZ ;  /* 0x0000001517047899 */ /* 0x000fe200080006ff */
[C---:B------:R-:W-:Y:S01]  /*1440*/  LOP3.LUT R58, R59.reuse, 0x20, RZ, 0x3c, !PT ;  /* 0x000000203b3a7812 */ /* 0x040fe200078e3cff */
[----:B-----5:R1:W-:Y:S01]  /*1450*/  STS.U16 [R59+UR10+0x1800], R56 ;  /* 0x001800383b007988 */ /* 0x0203e2000800040a */
[C---:B------:R-:W-:Y:S01]  /*1460*/  LOP3.LUT R57, R59.reuse, 0x40, RZ, 0x3c, !PT ;  /* 0x000000403b397812 */ /* 0x040fe200078e3cff */
[----:B------:R-:W-:Y:S01]  /*1470*/  ULOP3.LUT UR4, UR4, 0x600000, URZ, 0xc0, !UPT ;  /* 0x0060000004047892 */ /* 0x000fe2000f8ec0ff */
[----:B------:R-:W-:Y:S01]  /*1480*/  LOP3.LUT P1, RZ, R0, 0x7f, RZ, 0xc0, !PT ;  /* 0x0000007f00ff7812 */ /* 0x000fe2000782c0ff */
[----:B------:R2:W-:Y:S01]  /*1490*/  STS.U16 [R59+UR10], R32 ;  /* 0x000000203b007988 */ /* 0x0005e2000800040a */
[----:B------:R-:W-:Y:S01]  /*14a0*/  UMOV UR5, 0x1 ;  /* 0x0000000100057882 */ /* 0x000fe20000000000 */
[----:B------:R-:W-:Y:S01]  /*14b0*/  UIADD3 UR14, UPT, UPT, UR11, UR4, URZ ;  /* 0x000000040b0e7290 */ /* 0x000fe2000fffe0ff */
[----:B0-----:R-:W-:Y:S01]  /*14c0*/  PRMT R4, RZ, 0x7610, R4 ;  /* 0x00007610ff047816 */ /* 0x001fe20000000004 */
[----:B------:R-:W-:Y:S01]  /*14d0*/  STS.U16 [R59+UR10+0x400], R38 ;  /* 0x000400263b007988 */ /* 0x000fe2000800040a */
[----:B------:R-:W-:Y:S01]  /*14e0*/  UIADD3 UR13, UPT, UPT, UR10, 0x8000, URZ ;  /* 0x000080000a0d7890 */ /* 0x000fe2000fffe0ff */
[----:B-1----:R-:W-:Y:S01]  /*14f0*/  LOP3.LUT R56, R59, 0x60, RZ, 0x3c, !PT ;  /* 0x000000603b387812 */ /* 0x002fe200078e3cff */
[----:B------:R-:W0:Y:S01]  /*1500*/  LDCU UR15, c[0x0][0x3f0] ;  /* 0x00007e00ff0f77ac */ /* 0x000e220008000800 */
[----:B------:R-:W-:Y:S01]  /*1510*/  STS.U16 [R59+UR10+0x800], R42 ;  /* 0x0008002a3b007988 */ /* 0x000fe2000800040a */
[----:B------:R-:W-:-:S02]  /*1520*/  PRMT R8, RZ, 0x7610, R8 ;  /* 0x00007610ff087816 */ /* 0x000fc40000000008 */
[----:B------:R-:W-:Y:S01]  /*1530*/  PRMT R12, RZ, 0x7610, R12 ;  /* 0x00007610ff0c7816 */ /* 0x000fe2000000000c */
[----:B------:R-:W-:Y:S01]  /*1540*/  STS.U16 [R59+UR10+0xc00], R46 ;  /* 0x000c002e3b007988 */ /* 0x000fe2000800040a */
[----:B------:R-:W-:Y:S01]  /*1550*/  VOTEU.ALL UP0, P1 ;  /* 0x0000000000ff7886 */ /* 0x000fe20000800000 */
[----:B------:R-:W-:Y:S01]  /*1560*/  VOTEU.ALL UP1, P1 ;  /* 0x0000000000ff7886 */ /* 0x000fe20000820000 */
[----:B------:R-:W-:Y:S01]  /*1570*/  PRMT R16, RZ, 0x7610, R16 ;  /* 0x00007610ff107816 */ /* 0x000fe20000000010 */
[----:B------:R-:W-:Y:S01]  /*1580*/  STS.U16 [R59+UR10+0x1000], R50 ;  /* 0x001000323b007988 */ /* 0x000fe2000800040a */
[----:B------:R-:W-:Y:S01]  /*1590*/  PRMT R20, RZ, 0x7610, R20 ;  /* 0x00007610ff147816 */ /* 0x000fe20000000014 */
[----:B------:R-:W-:-:S04]  /*15a0*/  @!UP0 UIADD3 UR8, UPT, UPT, -UR5, 0x100000, URZ ;  /* 0x0010000005088890 */ /* 0x000fc8000fffe1ff */
[----:B------:R-:W-:Y:S02]  /*15b0*/  @!UP0 USHF.L.U32 UR9, UR8, 0xb, URZ ;  /* 0x0000000b08098899 */ /* 0x000fe400080006ff */
[----:B------:R-:W-:Y:S01]  /*15c0*/  @!UP0 USHF.L.U32 UR8, UR8, 0x1, URZ ;  /* 0x0000000108088899 */ /* 0x000fe200080006ff */
[----:B------:R1:W-:Y:S01]  /*15d0*/  STS.U16 [R59+UR10+0x1400], R54 ;  /* 0x001400363b007988 */ /* 0x0003e2000800040a */
[----:B------:R-:W-:Y:S02]  /*15e0*/  PRMT R24, RZ, 0x7610, R24 ;  /* 0x00007610ff187816 */ /* 0x000fe40000000018 */
[----:B------:R-:W-:Y:S01]  /*15f0*/  PRMT R28, RZ, 0x7610, R28 ;  /* 0x00007610ff1c7816 */ /* 0x000fe2000000001c */
[----:B------:R-:W-:Y:S01]  /*1600*/  STS.U16 [R59+UR10+0x1c00], R64 ;  /* 0x001c00403b007988 */ /* 0x000fe2000800040a */
[----:B0-----:R-:W-:Y:S02]  /*1610*/  ISETP.LT.AND P2, PT, RZ, UR15, PT ;  /* 0x0000000fff007c0c */ /* 0x001fe4000bf41270 */
[----:B--2---:R-:W-:Y:S01]  /*1620*/  PRMT R32, RZ, 0x7610, R32 ;  /* 0x00007610ff207816 */ /* 0x004fe20000000020 */
[----:B------:R0:W-:Y:S01]  /*1630*/  STS.U16 [R58+UR10+0x100], R19 ;  /* 0x000100133a007988 */ /* 0x0001e2000800040a */
[----:B------:R-:W-:Y:S01]  /*1640*/  PRMT R5, RZ, 0x7610, R5 ;  /* 0x00007610ff057816 */ /* 0x000fe20000000005 */
[----:B-1----:R-:W1:Y:S01]  /*1650*/  LDC.64 R54, c[0x0][0x390] ;  /* 0x0000e400ff367b82 */ /* 0x002e620000000a00 */
[----:B------:R-:W-:Y:S01]  /*1660*/  PRMT R13, RZ, 0x7610, R13 ;  /* 0x00007610ff0d7816 */ /* 0x000fe2000000000d */
[----:B------:R2:W-:Y:S01]  /*1670*/  STS.U16 [R58+UR10+0x500], R23 ;  /* 0x000500173a007988 */ /* 0x0005e2000800040a */
[----:B------:R-:W-:-:S02]  /*1680*/  PRMT R17, RZ, 0x7610, R17 ;  /* 0x00007610ff117816 */ /* 0x000fc40000000011 */
[----:B------:R-:W-:Y:S01]  /*1690*/  PRMT R6, RZ, 0x7610, R6 ;  /* 0x00007610ff067816 */ /* 0x000fe20000000006 */
[----:B------:R3:W-:Y:S01]  /*16a0*/  STS.U16 [R58+UR10+0x900], R27 ;  /* 0x0009001b3a007988 */ /* 0x0007e2000800040a */
[----:B------:R-:W-:Y:S02]  /*16b0*/  PRMT R10, RZ, 0x7610, R10 ;  /* 0x00007610ff0a7816 */ /* 0x000fe4000000000a */
[----:B------:R-:W-:Y:S01]  /*16c0*/  PRMT R14, RZ, 0x7610, R14 ;  /* 0x00007610ff0e7816 */ /* 0x000fe2000000000e */
[----:B------:R4:W-:Y:S01]  /*16d0*/  STS.U16 [R58+UR10+0xd00], R31 ;  /* 0x000d001f3a007988 */ /* 0x0009e2000800040a */
[----:B------:R-:W-:Y:S02]  /*16e0*/  PRMT R18, RZ, 0x7610, R18 ;  /* 0x00007610ff127816 */ /* 0x000fe40000000012 */
[----:B------:R-:W-:Y:S01]  /*16f0*/  PRMT R22, RZ, 0x7610, R22 ;  /* 0x00007610ff167816 */ /* 0x000fe20000000016 */
[----:B------:R3:W-:Y:S01]  /*1700*/  STS.U16 [R58+UR10+0x1100], R35 ;  /* 0x001100233a007988 */ /* 0x0007e2000800040a */
[----:B------:R-:W-:-:S02]  /*1710*/  PRMT R26, RZ, 0x7610, R26 ;  /* 0x00007610ff1a7816 */ /* 0x000fc4000000001a */
[----:B------:R-:W-:Y:S01]  /*1720*/  PRMT R30, RZ, 0x7610, R30 ;  /* 0x00007610ff1e7816 */ /* 0x000fe2000000001e */
[----:B------:R-:W-:Y:S01]  /*1730*/  STS.U16 [R58+UR10+0x1500], R39 ;  /* 0x001500273a007988 */ /* 0x000fe2000800040a */
[----:B------:R-:W-:Y:S02]  /*1740*/  PRMT R11, RZ, 0x7610, R11 ;  /* 0x00007610ff0b7816 */ /* 0x000fe4000000000b */
[----:B0-----:R-:W-:Y:S01]  /*1750*/  PRMT R19, RZ, 0x7610, R19 ;  /* 0x00007610ff137816 */ /* 0x001fe20000000013 */
[----:B------:R-:W-:Y:S01]  /*1760*/  STS.U16 [R58+UR10+0x1900], R43 ;  /* 0x0019002b3a007988 */ /* 0x000fe2000800040a */
[----:B--2---:R-:W-:Y:S02]  /*1770*/  PRMT R23, RZ, 0x7610, R23 ;  /* 0x00007610ff177816 */ /* 0x004fe40000000017 */
[----:B---3--:R-:W-:Y:S01]  /*1780*/  PRMT R27, RZ, 0x7610, R27 ;  /* 0x00007610ff1b7816 */ /* 0x008fe2000000001b */
[----:B------:R0:W-:Y:S01]  /*1790*/  STS.U16 [R58+UR10+0x1d00], R7 ;  /* 0x001d00073a007988 */ /* 0x0001e2000800040a */
[----:B----4-:R-:W-:-:S02]  /*17a0*/  PRMT R31, RZ, 0x7610, R31 ;  /* 0x00007610ff1f7816 */ /* 0x010fc4000000001f */
[----:B------:R-:W-:Y:S01]  /*17b0*/  PRMT R35, RZ, 0x7610, R35 ;  /* 0x00007610ff237816 */ /* 0x000fe20000000023 */
[----:B------:R2:W-:Y:S04]  /*17c0*/  STS.U16 [R57+UR10+0x200], R34 ;  /* 0x0002002239007988 */ /* 0x0005e8000800040a */
[----:B------:R-:W-:Y:S01]  /*17d0*/  STS.U16 [R57+UR10+0x600], R40 ;  /* 0x0006002839007988 */ /* 0x000fe2000800040a */
[----:B0-----:R-:W-:-:S03]  /*17e0*/  PRMT R7, RZ, 0x7610, R7 ;  /* 0x00007610ff077816 */ /* 0x001fc60000000007 */
[----:B------:R-:W-:Y:S01]  /*17f0*/  STS.U16 [R57+UR10+0xa00], R44 ;  /* 0x000a002c39007988 */ /* 0x000fe2000800040a */
[----:B--2---:R-:W-:-:S03]  /*1800*/  PRMT R34, RZ, 0x7610, R34 ;  /* 0x00007610ff227816 */ /* 0x004fc60000000022 */
[----:B------:R-:W-:Y:S04]  /*1810*/  STS.U16 [R57+UR10+0xe00], R48 ;  /* 0x000e003039007988 */ /* 0x000fe8000800040a */
[----:B------:R0:W-:Y:S04]  /*1820*/  STS.U16 [R57+UR10+0x1200], R52 ;  /* 0x0012003439007988 */ /* 0x0001e8000800040a */
[----:B------:R-:W-:Y:S04]  /*1830*/  STS.U16 [R57+UR10+0x1600], R60 ;  /* 0x0016003c39007988 */ /* 0x000fe8000800040a */
[----:B------:R-:W-:Y:S01]  /*1840*/  STS.U16 [R57+UR10+0x1a00], R62 ;  /* 0x001a003e39007988 */ /* 0x000fe2000800040a */
[----:B0-----:R-:W0:Y:S03]  /*1850*/  LDC R52, c[0x0][0x3d8] ;  /* 0x0000f600ff347b82 */ /* 0x001e260000000800 */
[----:B------:R-:W-:Y:S04]  /*1860*/  STS.U16 [R57+UR10+0x1e00], R66 ;  /* 0x001e004239007988 */ /* 0x000fe8000800040a */
[----:B------:R2:W-:Y:S04]  /*1870*/  STS.U16 [R56+UR10+0x300], R21 ;  /* 0x0003001538007988 */ /* 0x0005e8000800040a */
[----:B------:R3:W-:Y:S04]  /*1880*/  STS.U16 [R56+UR10+0x700], R25 ;  /* 0x0007001938007988 */ /* 0x0007e8000800040a */
[----:B------:R4:W-:Y:S01]  /*1890*/  STS.U16 [R56+UR10+0xb00], R29 ;  /* 0x000b001d38007988 */ /* 0x0009e2000800040a */
[----:B--2---:R-:W-:-:S03]  /*18a0*/  PRMT R21, RZ, 0x7610, R21 ;  /* 0x00007610ff157816 */ /* 0x004fc60000000015 */
[----:B------:R2:W-:Y:S01]  /*18b0*/  STS.U16 [R56+UR10+0xf00], R33 ;  /* 0x000f002138007988 */ /* 0x0005e2000800040a */
[----:B---3--:R-:W-:-:S03]  /*18c0*/  PRMT R25, RZ, 0x7610, R25 ;  /* 0x00007610ff197816 */ /* 0x008fc60000000019 */
[----:B------:R-:W-:Y:S01]  /*18d0*/  STS.U16 [R56+UR10+0x1300], R37 ;  /* 0x0013002538007988 */ /* 0x000fe2000800040a */
[----:B----4-:R-:W-:-:S03]  /*18e0*/  PRMT R29, RZ, 0x7610, R29 ;  /* 0x00007610ff1d7816 */ /* 0x010fc6000000001d */
[----:B------:R-:W-:Y:S01]  /*18f0*/  STS.U16 [R56+UR10+0x1700], R41 ;  /* 0x0017002938007988 */ /* 0x000fe2000800040a */
[----:B--2---:R-:W-:-:S03]  /*1900*/  PRMT R33, RZ, 0x7610, R33 ;  /* 0x00007610ff217816 */ /* 0x004fc60000000021 */
[----:B------:R2:W-:Y:S04]  /*1910*/  STS.U16 [R56+UR10+0x1b00], R15 ;  /* 0x001b000f38007988 */ /* 0x0005e8000800040a */
[----:B------:R3:W-:Y:S01]  /*1920*/  STS.U16 [R56+UR10+0x1f00], R9 ;  /* 0x001f000938007988 */ /* 0x0007e2000800040a */
[----:B------:R-:W-:Y:S01]  /*1930*/  STTM.16dp32bit_t0_t15.x32 tmem[UR14], RZ ;  /* 0x000000ff000079ed */ /* 0x000fe20008a8000e */
[----:B------:R-:W-:Y:S01]  /*1940*/  STTM.16dp32bit_t16_t31.x32 tmem[UR14+0x20], RZ ;  /* 0x000020ff000079ed */ /* 0x000fe20008aa000e */
[----:B------:R-:W4:Y:S02]  /*1950*/  FENCE.VIEW.ASYNC.T ;  /* 0x00000000000073c6 */ /* 0x000f240000000200 */
[----:B----4-:R-:W-:Y:S01]  /*1960*/  BAR.SYNC.DEFER_BLOCKING 0x0 ;  /* 0x0000000000007b1d */ /* 0x010fe20000010000 */
[----:B--2---:R-:W-:-:S02]  /*1970*/  PRMT R15, RZ, 0x7610, R15 ;  /* 0x00007610ff0f7816 */ /* 0x004fc4000000000f */
[----:B---3--:R-:W-:-:S03]  /*1980*/  PRMT R9, RZ, 0x7610, R9 ;  /* 0x00007610ff097816 */ /* 0x008fc60000000009 */
[----:B------:R-:W2:Y:S02]  /*1990*/  FENCE.VIEW.ASYNC.S ;  /* 0x00000000000073c6 */ /* 0x000ea40000000000 */
[----:B--2---:R2:W3:Y:S02]  /*19a0*/  @!UP1 SYNCS.EXCH.64 URZ, [UR13], UR8 ;  /* 0x000000080dff95b2 */ /* 0x0044e40008000100 */
[----:B---3--:R-:W-:Y:S06]  /*19b0*/  BAR.SYNC.DEFER_BLOCKING 0x0 ;  /* 0x0000000000007b1d */ /* 0x008fec0000010000 */
[----:B------:R-:W3:Y:S04]  /*19c0*/  @P2 LDG.E.U16 R4, desc[UR28][R174.64] ;  /* 0x0000001cae042981 */ /* 0x000ee8000c1e1500 */
[----:B------:R-:W4:Y:S04]  /*19d0*/  @P2 LDG.E.U16 R8, desc[UR28][R162.64] ;  /* 0x0000001ca2082981 */ /* 0x000f28000c1e1500 */
        /* <DEDUP_REMOVED lines=29> */
[----:B------:R-:W4:Y:S01]  /*1bb0*/  @P2 LDG.E.U16 R35, desc[UR28][R104.64] ;  /* 0x0000001c68232981 */ /* 0x000f22000c1e1500 */
[----:B--2---:R-:W-:-:S04]  /*1bc0*/  @!UP0 UIADD3 UR8, UPT, UPT, -UR5, 0x100000, URZ ;  /* 0x0010000005088890 */ /* 0x004fc8000fffe1ff */
[----:B------:R-:W-:Y:S02]  /*1bd0*/  @!UP0 USHF.L.U32 UR9, UR8, 0xb, URZ ;  /* 0x0000000b08098899 */ /* 0x000fe400080006ff */
[----:B------:R-:W-:Y:S01]  /*1be0*/  @!UP0 USHF.L.U32 UR8, UR8, 0x1, URZ ;  /* 0x0000000108088899 */ /* 0x000fe200080006ff */
[----:B------:R-:W-:Y:S01]  /*1bf0*/  VOTEU.ALL UP1, P1 ;  /* 0x0000000000ff7886 */ /* 0x000fe20000820000 */
[----:B------:R-:W-:-:S04]  /*1c00*/  @!UP0 UIADD3 UR4, UPT, UPT, -UR5, 0x100000, URZ ;  /* 0x0010000005048890 */ /* 0x000fc8000fffe1ff */
[----:B------:R-:W-:Y:S02]  /*1c10*/  @!UP0 USHF.L.U32 UR5, UR4, 0xb, URZ ;  /* 0x0000000b04058899 */ /* 0x000fe400080006ff */
[----:B------:R-:W-:Y:S02]  /*1c20*/  @!UP0 USHF.L.U32 UR4, UR4, 0x1, URZ ;  /* 0x0000000104048899 */ /* 0x000fe400080006ff */
[----:B------:R-:W-:Y:S01]  /*1c30*/  UIADD3 UR6, UPT, UPT, UR10, 0x4000, URZ ;  /* 0x000040000a067890 */ /* 0x000fe2000fffe0ff */
[----:B------:R-:W-:Y:S01]  /*1c40*/  ISETP.EQ.U32.AND P3, PT, RZ, UR23, P2 ;  /* 0x00000017ff007c0c */ /* 0x000fe20009762070 */
[----:B------:R-:W-:Y:S01]  /*1c50*/  UIADD3 UR12, UPT, UPT, UR11, 0x100000, URZ ;  /* 0x001000000b0c7890 */ /* 0x000fe2000fffe0ff */
[----:B0-----:R-:W-:Y:S01]  /*1c60*/  IMAD R38, R2, R52, RZ ;  /* 0x0000003402267224 */ /* 0x001fe200078e02ff */
[----:B------:R0:W2:Y:S01]  /*1c70*/  @!UP1 SYNCS.EXCH.64 URZ, [UR10+0x8008], UR8 ;  /* 0x008008080aff95b2 */ /* 0x0000a20008000100 */
[----:B------:R-:W-:Y:S01]  /*1c80*/  VOTEU.ALL UP1, P1 ;  /* 0x0000000000ff7886 */ /* 0x000fe20000820000 */
[----:B0-----:R-:W0:Y:S01]  /*1c90*/  LDCU.64 UR8, c[0x0][0x3d0] ;  /* 0x00007a00ff0877ac */ /* 0x001e220008000a00 */
[----:B---3--:R3:W-:Y:S04]  /*1ca0*/  STS.U16 [R59+UR10+0x2000], R4 ;  /* 0x002000043b007988 */ /* 0x0087e8000800040a */
[----:B----4-:R3:W-:Y:S04]  /*1cb0*/  STS.U16 [R59+UR10+0x2400], R8 ;  /* 0x002400083b007988 */ /* 0x0107e8000800040a */
[----:B------:R3:W-:Y:S04]  /*1cc0*/  STS.U16 [R59+UR10+0x2800], R12 ;  /* 0x0028000c3b007988 */ /* 0x0007e8000800040a */
        /* <DEDUP_REMOVED lines=28> */
[----:B------:R3:W-:Y:S01]  /*1e90*/  STS.U16 [R56+UR10+0x3f00], R35 ;  /* 0x003f002338007988 */ /* 0x0007e2000800040a */
[----:B--2---:R2:W-:Y:S06]  /*1ea0*/  MEMBAR.ALL.CTA ;  /* 0x0000000000007992 */ /* 0x0045ec0000008000 */
[----:B--2---:R-:W-:Y:S04]  /*1eb0*/  FENCE.VIEW.ASYNC.S ;  /* 0x00000000000073c6 */ /* 0x004fe80000000000 */
[----:B------:R-:W2:Y:S02]  /*1ec0*/  FENCE.VIEW.ASYNC.S ;  /* 0x00000000000073c6 */ /* 0x000ea40000000000 */
[----:B--2---:R3:W2:Y:S02]  /*1ed0*/  @!UP1 SYNCS.EXCH.64 URZ, [UR10+0x4000], UR4 ;  /* 0x004000040aff95b2 */ /* 0x0046a40008000100 */
[----:B--2---:R-:W-:Y:S06]  /*1ee0*/  BAR.SYNC.DEFER_BLOCKING 0x0 ;  /* 0x0000000000007b1d */ /* 0x004fec0000010000 */
[----:B01-3--:R-:W-:Y:S05]  /*1ef0*/  @!P3 BRA `(.L_x_6) ;  /* 0x000000000084b947 */ /* 0x00bfea0003800000 */
[----:B------:R-:W-:Y:S02]  /*1f00*/  UIADD3 UR4, UPT, UPT, UR10, 0x2000, URZ ;  /* 0x000020000a047890 */ /* 0x000fe4000fffe0ff */
[----:B------:R-:W-:Y:S02]  /*1f10*/  USHF.R.U32.HI UR16, URZ, 0x4, UR10 ;  /* 0x00000004ff107899 */ /* 0x000fe4000801160a */
[----:B------:R-:W-:Y:S02]  /*1f20*/  USHF.R.U32.HI UR4, URZ, 0x4, UR4 ;  /* 0x00000004ff047899 */ /* 0x000fe40008011604 */
[----:B------:R-:W-:Y:S02]  /*1f30*/  USGXT.U32 UR16, UR16, 0xe ;  /* 0x0000000e1010789a */ /* 0x000fe40008000000 */
[----:B------:R-:W-:Y:S02]  /*1f40*/  USGXT.U32 UR18, UR4, 0xe ;  /* 0x0000000e0412789a */ /* 0x000fe40008000000 */
[----:B------:R-:W-:-:S02]  /*1f50*/  UIADD3 UR34, UP1, UPT, UR16, 0x80, URZ ;  /* 0x0000008010227890 */ /* 0x000fc4000ff3e0ff */
[----:B------:R-:W-:Y:S01]  /*1f60*/  UIADD3 UR32, UP2, UPT, UR18, 0x2, URZ ;  /* 0x0000000212207890 */ /* 0x000fe2000ff5e0ff */
[----:B------:R-:W-:Y:S01]  /*1f70*/  UMOV UR4, URZ ;  /* 0x000000ff00047c82 */ /* 0x000fe20008000000 */
[----:B------:R-:W-:Y:S01]  /*1f80*/  UMOV UR36, 0x0 ;  /* 0x0000000000247882 */ /* 0x000fe20000000000 */
[----:B------:R-:W-:Y:S02]  /*1f90*/  UIADD3.X UR35, UPT, UPT, UR4, 0x40004040, URZ, UP1, !UPT ;  /* 0x4000404004237890 */ /* 0x000fe40008ffe4ff */
[----:B------:R-:W-:Y:S02]  /*1fa0*/  UIADD3.X UR33, UPT, UPT, UR4, 0x40004040, URZ, UP2, !UPT ;  /* 0x4000404004217890 */ /* 0x000fe400097fe4ff */
[----:B------:R-:W-:Y:S02]  /*1fb0*/  UIADD3.64 UR20, UPT, UPT, UR34, 0x80, URZ ;  /* 0x0000008022147897 */ /* 0x000fe4000fffe0ff */
[----:B------:R-:W-:Y:S02]  /*1fc0*/  UIADD3.64 UR24, UPT, UPT, UR32, 0x2, URZ ;  /* 0x0000000220187897 */ /* 0x000fe4000fffe0ff */
[----:B------:R-:W-:-:S02]  /*1fd0*/  UIADD3.64 UR26, UPT, UPT, UR34, 0x100, URZ ;  /* 0x00000100221a7897 */ /* 0x000fc4000fffe0ff */
[----:B------:R-:W-:Y:S01]  /*1fe0*/  UIADD3.64 UR30, UPT, UPT, UR32, 0x4, URZ ;  /* 0x00000004201e7897 */ /* 0x000fe2000fffe0ff */
[----:B------:R-:W-:Y:S01]  /*1ff0*/  UMOV UR37, 0x4108010 ;  /* 0x0410801000257882 */ /* 0x000fe20000000000 */
[----:B------:R-:W-:Y:S01]  /*2000*/  UMOV UR17, 0x40004040 ;  /* 0x4000404000117882 */ /* 0x000fe20000000000 */
[----:B------:R-:W-:Y:S01]  /*2010*/  UMOV UR19, 0x40004040 ;  /* 0x4000404000137882 */ /* 0x000fe20000000000 */
[----:B------:R-:W-:Y:S01]  /*2020*/  UMOV UR38, 0x0 ;  /* 0x0000000000267882 */ /* 0x000fe20000000000 */
[----:B------:R-:W-:Y:S01]  /*2030*/  UMOV UR39, 0x4108010 ;  /* 0x0410801000277882 */ /* 0x000fe20000000000 */
[----:B------:R-:W-:Y:S01]  /*2040*/  UMOV UR40, 0x0 ;  /* 0x0000000000287882 */ /* 0x000fe20000000000 */
[----:B------:R-:W-:Y:S01]  /*2050*/  UMOV UR41, 0x4108010 ;  /* 0x0410801000297882 */ /* 0x000fe20000000000 */
[----:B------:R-:W-:Y:S01]  /*2060*/  UMOV UR4, UR6 ;  /* 0x0000000600047c82 */ /* 0x000fe20008000000 */
[----:B------:R-:W-:Y:S01]  /*2070*/  UMOV UR5, URZ ;  /* 0x000000ff00057c82 */ /* 0x000fe20008000000 */
[----:B------:R0:W-:Y:S01]  /*2080*/  UTCHMMA gdesc[UR16], gdesc[UR18], tmem[UR12], tmem[UR36], idesc[UR37], !UPT ;  /* 0x00ff2412100075ea */ /* 0x0001e2000f80000c */
[----:B------:R-:W-:Y:S01]  /*2090*/  UMOV UR42, 0x0 ;  /* 0x00000000002a7882 */ /* 0x000fe20000000000 */
[----:B------:R-:W-:Y:S01]  /*20a0*/  UMOV UR43, 0x4108010 ;  /* 0x04108010002b7882 */ /* 0x000fe20000000000 */
[----:B------:R0:W-:Y:S01]  /*20b0*/  UTCHMMA gdesc[UR34], gdesc[UR32], tmem[UR12], tmem[UR38], idesc[UR39], UPT ;  /* 0x00ff2620220075ea */ /* 0x0001e2000b80000c */
[----:B------:R-:W-:Y:S01]  /*20c0*/  UMOV UR4, UR4 ;  /* 0x0000000400047c82 */ /* 0x000fe20008000000 */
[----:B------:R0:W-:Y:S01]  /*20d0*/  UTCHMMA gdesc[UR20], gdesc[UR24], tmem[UR12], tmem[UR40], idesc[UR41], UPT ;  /* 0x00ff2818140075ea */ /* 0x0001e2000b80000c */
[----:B------:R0:W-:Y:S01]  /*20e0*/  UTCHMMA gdesc[UR26], gdesc[UR30], tmem[UR12], tmem[UR42], idesc[UR43], UPT ;  /* 0x00ff2a1e1a0075ea */ /* 0x0001e2000b80000c */
[----:B------:R0:W-:Y:S01]  /*20f0*/  UTCBAR [UR4], URZ ;  /* 0x000000ff040073e9 */ /* 0x0001e200080000ff */
[----:B------:R-:W-:Y:S01]  /*2100*/  NOP ;  /* 0x0000000000007918 */ /* 0x000fe20000000000 */
.L_x_6:
[----:B------:R-:W-:Y:S05]  /*2110*/  @!P2 BRA `(.L_x_7) ;  /* 0x000000000008a947 */ /* 0x000fea0003800000 */
[----:B------:R-:W1:Y:S02]  /*2120*/  SYNCS.PHASECHK.TRANS64.TRYWAIT P4, [UR10+0x4000], RZ ;  /* 0x004000ffff0075a7 */ /* 0x000e64000808110a */
[----:B-1----:R-:W-:Y:S05]  /*2130*/  @!P4 BRA `(.L_x_8) ;  /* 0x00000058008cc947 */ /* 0x002fea0003800000 */
.L_x_7:
[----:B------:R-:W-:Y:S01]  /*2140*/  BAR.SYNC.DEFER_BLOCKING 0x0 ;  /* 0x0000000000007b1d */ /* 0x000fe20000010000 */
[----:B------:R-:W-:Y:S01]  /*2150*/  IMAD R39, R52, 0x2, R38 ;  /* 0x0000000234277824 */ /* 0x000fe200078e0226 */
[----:B------:R-:W-:Y:S01]  /*2160*/  UIMAD UR8, UR7, UR8, URZ ;  /* 0x00000008070872a4 */ /* 0x000fe2000f8e02ff */
[----:B------:R-:W-:Y:S01]  /*2170*/  IMAD R36, R36, UR9, RZ ;  /* 0x0000000924247c24 */ /* 0x000fe2000f8e02ff */
[----:B------:R-:W-:Y:S02]  /*2180*/  PRMT R176, RZ, 0x7610, R176 ;  /* 0x00007610ffb07816 */ /* 0x000fe400000000b0 */
[----:B0-----:R-:W0:Y:S01]  /*2190*/  LDCU UR17, c[0x0][0x3a8] ;  /* 0x00007500ff1177ac */ /* 0x001e220008000800 */
[----:B------:R-:W-:Y:S01]  /*21a0*/  LEA R40, R52, R39, 0x1 ;  /* 0x0000002734287211 */ /* 0x000fe200078e08ff */
[----:B------:R-:W-:Y:S01]  /*21b0*/  LDTM.16dp32bit_t0_t15.x32 R4, tmem[UR14+0x100000] ;  /* 0x1000000e000479ee */ /* 0x000fe20008a80000 */
[----:B------:R-:W0:Y:S01]  /*21c0*/  LDTM.16dp32bit_t16_t31.x32 R4, tmem[UR14+0x100020] ;  /* 0x1000200e000479ee */ /* 0x000e220008aa0000 */
[C---:B------:R-:W-:Y:S01]  /*21d0*/  IMAD.SHL.U32 R37, R36.reuse, 0x2, RZ ;  /* 0x0000000224257824 */ /* 0x040fe200078e00ff */
[----:B------:R-:W-:Y:S01]  /*21e0*/  USHF.L.U32 UR16, UR8, 0x1, URZ ;  /* 0x0000000108107899 */ /* 0x000fe200080006ff */
[----:B------:R-:W-:Y:S01]  /*21f0*/  IMAD.HI R36, R36, 0x2, RZ ;  /* 0x0000000224247827 */ /* 0x000fe200078e02ff */
[----:B------:R-:W-:Y:S01]  /*2200*/  UIMAD.WIDE UR4, UR8, 0x2, URZ ;  /* 0x00000002080478a5 */ /* 0x000fe2000f8e02ff */
[----:B------:R-:W-:-:S02]  /*2210*/  PRMT R178, RZ, 0x7610, R178 ;  /* 0x00007610ffb27816 */ /* 0x000fc400000000b2 */
[C---:B------:R-:W-:Y:S01]  /*2220*/  IMAD R41, R52.reuse, 0x2, R40 ;  /* 0x0000000234297824 */ /* 0x040fe200078e0228 */
[----:B------:R-:W-:Y:S02]  /*2230*/  IADD3 R54, P4, P5, R37, UR16, R54 ;  /* 0x0000001025367c10 */ /* 0x000fe4000fd9e036 */
[----:B------:R-:W-:Y:S02]  /*2240*/  PRMT R180, RZ, 0x7610, R180 ;  /* 0x00007610ffb47816 */ /* 0x000fe400000000b4 */
[----:B------:R-:W-:Y:S02]  /*2250*/  LEA R42, R52, R41, 0x1 ;  /* 0x00000029342a7211 */ /* 0x000fe400078e08ff */
[----:B------:R-:W-:Y:S02]  /*2260*/  IADD3.X R172, PT, PT, R36, UR5, R55, P4, P5 ;  /* 0x0000000524ac7c10 */ /* 0x000fe4000a7ea437 */
[----:B------:R-:W-:Y:S01]  /*2270*/  LEA R43, R52, R42, 0x1 ;  /* 0x0000002a342b7211 */ /* 0x000fe200078e08ff */
[----:B------:R-:W1:Y:S01]  /*2280*/  @!P1 SYNCS.CCTL.IV [UR10+0x4000] ;  /* 0x00400000ff0099b1 */ /* 0x000e62000800000a */
[-C--:B------:R-:W-:Y:S01]  /*2290*/  LEA R102, P4, R38, R54.reuse, 0x1 ;  /* 0x0000003626667211 */ /* 0x080fe200078808ff */
[----:B------:R-:W-:Y:S01]  /*22a0*/  NOP ;  /* 0x0000000000007918 */ /* 0x000fe20000000000 */
[----:B------:R-:W-:Y:S01]  /*22b0*/  LEA R100, P5, R39, R54, 0x1 ;  /* 0x0000003627647211 */ /* 0x000fe200078a08ff */
[----:B------:R-:W-:Y:S01]  /*22c0*/  IMAD R37, R52, 0x2, R43 ;  /* 0x0000000234257824 */ /* 0x000fe200078e022b */
[----:B------:R-:W-:Y:S01]  /*22d0*/  LEA.HI.X.SX32 R103, R38, R172, 0x1, P4 ;  /* 0x000000ac26677211 */ /* 0x000fe200020f0eff */
[----:B0-----:R-:W-:Y:S01]  /*22e0*/  FMUL R44, R4, UR17 ;  /* 0x00000011042c7c20 */ /* 0x001fe20008400000 */
[----:B------:R-:W-:Y:S01]  /*22f0*/  FMUL R45, R5, UR17 ;  /* 0x00000011052d7c20 */ /* 0x000fe20008400000 */
[----:B------:R-:W-:Y:S01]  /*2300*/  FMUL R46, R6, UR17 ;  /* 0x00000011062e7c20 */ /* 0x000fe20008400000 */
[----:B------:R-:W-:Y:S01]  /*2310*/  FMUL R47, R7, UR17 ;  /* 0x00000011072f7c20 */ /* 0x000fe20008400000 */
[----:B------:R-:W-:Y:S01]  /*2320*/  FMUL R48, R8, UR17 ;  /* 0x0000001108307c20 */ /* 0x000fe20008400000 */
[----:B------:R-:W-:Y:S01]  /*2330*/  FMUL R49, R10, UR17 ;  /* 0x000000110a317c20 */ /* 0x000fe20008400000 */
[----:B------:R-:W-:Y:S01]  /*2340*/  FMUL R138, R15, UR17 ;  /* 0x000000110f8a7c20 */ /* 0x000fe20008400000 */
[----:B------:R-:W-:Y:S01]  /*2350*/  FMNMX3 R45, R44, R45, R46, !PT ;  /* 0x0000002d2c2d7276 */ /* 0x000fe2000780002e */
        /* <DEDUP_REMOVED lines=14> */
[----:B------:R-:W-:-:S02]  /*2440*/  LEA R36, R52, R37, 0x1 ;  /* 0x0000002534247211 */ /* 0x000fc400078e08ff */
[----:B------:R-:W-:Y:S02]  /*2450*/  FMNMX3 R170, R48, R49, R50, !PT ;  /* 0x0000003130aa7276 */ /* 0x000fe40007800032 */
[----:B------:R-:W-:Y:S01]  /*2460*/  LEA.HI.X.SX32 R101, R39, R172, 0x1, P5 ;  /* 0x000000ac27657211 */ /* 0x000fe200028f0eff */
[----:B------:R-:W-:Y:S01]  /*2470*/  IMAD R44, R52, 0x2, R36 ;  /* 0x00000002342c7824 */ /* 0x000fe200078e0224 */
[----:B------:R-:W-:Y:S01]  /*2480*/  FMNMX3 R138, R170, R138, R139, !PT ;  /* 0x0000008aaa8a7276 */ /* 0x000fe2000780008b */
[----:B------:R-:W-:Y:S01]  /*2490*/  FMUL R139, R19, UR17 ;  /* 0x00000011138b7c20 */ /* 0x000fe20008400000 */
[----:B------:R-:W-:Y:S02]  /*24a0*/  LEA R98, P4, R40, R54, 0x1 ;  /* 0x0000003628627211 */ /* 0x000fe400078808ff */
[----:B------:R-:W-:Y:S02]  /*24b0*/  FMNMX3 R204, R138, R160, R171, !PT ;  /* 0x000000a08acc7276 */ /* 0x000fe400078000ab */
[----:B------:R-:W-:-:S02]  /*24c0*/  LEA R45, R52, R44, 0x1 ;  /* 0x0000002c342d7211 */ /* 0x000fc400078e08ff */
[----:B------:R-:W-:Y:S01]  /*24d0*/  FMNMX3 R204, R204, R139, R200, !PT ;  /* 0x0000008bcccc7276 */ /* 0x000fe200078000c8 */
[----:B------:R-:W-:Y:S01]  /*24e0*/  FMUL R139, R23, UR17 ;  /* 0x00000011178b7c20 */ /* 0x000fe20008400000 */
[----:B------:R-:W-:Y:S01]  /*24f0*/  FMUL R200, R24, UR17 ;  /* 0x0000001118c87c20 */ /* 0x000fe20008400000 */
[----:B------:R-:W-:Y:S01]  /*2500*/  IMAD R46, R52, 0x2, R45 ;  /* 0x00000002342e7824 */ /* 0x000fe200078e022d */
[----:B------:R-:W-:Y:S01]  /*2510*/  FMNMX3 R204, R204, R202, R205, !PT ;  /* 0x000000cacccc7276 */ /* 0x000fe200078000cd */
[----:B------:R-:W-:Y:S01]  /*2520*/  FMUL R202, R25, UR17 ;  /* 0x0000001119ca7c20 */ /* 0x000fe20008400000 */
[----:B------:R-:W-:Y:S01]  /*2530*/  FMUL R205, R26, UR17 ;  /* 0x000000111acd7c20 */ /* 0x000fe20008400000 */
[----:B------:R-:W-:Y:S02]  /*2540*/  LEA.HI.X.SX32 R99, R40, R172, 0x1, P4 ;  /* 0x000000ac28637211 */ /* 0x000fe400020f0eff */
[----:B------:R-:W-:Y:S01]  /*2550*/  FMNMX3 R204, R204, R139, R200, !PT ;  /* 0x0000008bcccc7276 */ /* 0x000fe200078000c8 */
[----:B------:R-:W-:Y:S01]  /*2560*/  FMUL R139, R27, UR17 ;  /* 0x000000111b8b7c20 */ /* 0x000fe20008400000 */
[----:B------:R-:W-:Y:S01]  /*2570*/  FMUL R200, R28, UR17 ;  /* 0x000000111cc87c20 */ /* 0x000fe20008400000 */
        /* <DEDUP_REMOVED lines=8> */
[----:B------:R-:W-:Y:S02]  /*2600*/  LEA R96, P5, R41, R54, 0x1 ;  /* 0x0000003629607211 */ /* 0x000fe400078a08ff */
[----:B------:R-:W-:Y:S01]  /*2610*/  FMNMX3 R204, R204, R202, R205, !PT ;  /* 0x000000cacccc7276 */ /* 0x000fe200078000cd */
[----:B------:R-:W-:Y:S01]  /*2620*/  FMUL R202, R33, UR17 ;  /* 0x0000001121ca7c20 */ /* 0x000fe20008400000 */
[----:B------:R-:W-:Y:S01]  /*2630*/  FMUL R205, R34, UR17 ;  /* 0x0000001122cd7c20 */ /* 0x000fe20008400000 */
[----:B------:R-:W-:-:S02]  /*2640*/  LEA R38, R52, R48, 0x1 ;  /* 0x0000003034267211 */ /* 0x000fc400078e08ff */
[----:B------:R-:W-:Y:S01]  /*2650*/  FMNMX3 R200, R204, R139, R200, !PT ;  /* 0x0000008bccc87276 */ /* 0x000fe200078000c8 */
[----:B------:R-:W-:Y:S01]  /*2660*/  FMUL R139, R35, UR17 ;  /* 0x00000011238b7c20 */ /* 0x000fe20008400000 */
[----:B------:R-:W-:Y:S01]  /*2670*/  LEA R94, P6, R42, R54, 0x1 ;  /* 0x000000362a5e7211 */ /* 0x000fe200078c08ff */
[----:B------:R-:W-:Y:S01]  /*2680*/  IMAD R39, R52, 0x2, R38 ;  /* 0x0000000234277824 */ /* 0x000fe200078e0226 */
[----:B------:R-:W-:Y:S02]  /*2690*/  FMNMX3 R200, R200, R202, R205, !PT ;  /* 0x000000cac8c87276 */ /* 0x000fe400078000cd */
[----:B------:R-:W-:Y:S02]  /*26a0*/  LEA.HI.X.SX32 R97, R41, R172, 0x1, P5 ;  /* 0x000000ac29617211 */ /* 0x000fe400028f0eff */
[----:B------:R-:W-:Y:S02]  /*26b0*/  FMNMX R200, R139, R200, !PT ;  /* 0x000000c88bc87209 */ /* 0x000fe40007800000 */
[----:B------:R-:W-:-:S02]  /*26c0*/  LEA R40, R52, R39, 0x1 ;  /* 0x0000002734287211 */ /* 0x000fc400078e08ff */
[----:B------:R-:W-:Y:S01]  /*26d0*/  LEA.HI.X.SX32 R95, R42, R172, 0x1, P6 ;  /* 0x000000ac2a5f7211 */ /* 0x000fe200030f0eff */
[----:B------:R-:W0:Y:S01]  /*26e0*/  SHFL.BFLY PT, R139, R200, 0x10, 0x1f ;  /* 0x0e001f00c88b7f89 */ /* 0x000e2200000e0000 */
[-C--:B------:R-:W-:Y:S01]  /*26f0*/  LEA R88, P6, R36, R54.reuse, 0x1 ;  /* 0x0000003624587211 */ /* 0x080fe200078c08ff */
[----:B------:R-:W-:Y:S01]  /*2700*/  IMAD R41, R52, 0x2, R40 ;  /* 0x0000000234297824 */ /* 0x000fe200078e0228 */
[C---:B------:R-:W-:Y:S02]  /*2710*/  LEA R90, P5, R37.reuse, R54, 0x1 ;  /* 0x00000036255a7211 */ /* 0x040fe400078a08ff */
[-C--:B------:R-:W-:Y:S02]  /*2720*/  LEA.HI.X.SX32 R89, R36, R172.reuse, 0x1, P6 ;  /* 0x000000ac24597211 */ /* 0x080fe400030f0eff */
[----:B------:R-:W-:Y:S02]  /*2730*/  LEA R36, R52, R41, 0x1 ;  /* 0x0000002934247211 */ /* 0x000fe400078e08ff */
[----:B------:R-:W-:-:S02]  /*2740*/  LEA.HI.X.SX32 R91, R37, R172, 0x1, P5 ;  /* 0x000000ac255b7211 */ /* 0x000fc400028f0eff */
[CC--:B------:R-:W-:Y:S01]  /*2750*/  LEA R92, P4, R43.reuse, R54.reuse, 0x1 ;  /* 0x000000362b5c7211 */ /* 0x0c0fe200078808ff */
[----:B------:R-:W-:Y:S01]  /*2760*/  IMAD R37, R52, 0x2, R36 ;  /* 0x0000000234257824 */ /* 0x000fe200078e0224 */
[----:B------:R-:W-:Y:S02]  /*2770*/  LEA R82, P6, R46, R54, 0x1 ;  /* 0x000000362e527211 */ /* 0x000fe400078c08ff */
[----:B------:R-:W-:Y:S02]  /*2780*/  LEA.HI.X.SX32 R93, R43, R172, 0x1, P4 ;  /* 0x000000ac2b5d7211 */ /* 0x000fe400020f0eff */
[----:B------:R-:W-:Y:S02]  /*2790*/  LEA R86, P4, R44, R54, 0x1 ;  /* 0x000000362c567211 */ /* 0x000fe400078808ff */
[----:B------:R-:W-:Y:S02]  /*27a0*/  LEA R42, R52, R37, 0x1 ;  /* 0x00000025342a7211 */ /* 0x000fe400078e08ff */
[----:B------:R-:W-:-:S02]  /*27b0*/  LEA.HI.X.SX32 R87, R44, R172, 0x1, P4 ;  /* 0x000000ac2c577211 */ /* 0x000fc400020f0eff */
[----:B------:R-:W-:Y:S01]  /*27c0*/  LEA.HI.X.SX32 R83, R46, R172, 0x1, P6 ;  /* 0x000000ac2e537211 */ /* 0x000fe200030f0eff */
[----:B------:R-:W-:Y:S01]  /*27d0*/  IMAD R43, R52, 0x2, R42 ;  /* 0x00000002342b7824 */ /* 0x000fe200078e022a */
[----:B0-----:R-:W-:Y:S02]  /*27e0*/  FMNMX3 R139, R200, -INF , R139, !PT ;  /* 0xff800000c88b7876 */ /* 0x001fe4000780008b */
[-C--:B------:R-:W-:Y:S02]  /*27f0*/  LEA R80, P4, R47, R54.reuse, 0x1 ;  /* 0x000000362f507211 */ /* 0x080fe400078808ff */
[----:B------:R-:W-:Y:S01]  /*2800*/  LEA R76, P6, R38, R54, 0x1 ;  /* 0x00000036264c7211 */ /* 0x000fe200078c08ff */
[--C-:B------:R-:W-:Y:S01]  /*2810*/  FFMA R4, R4, UR17, -R139.reuse ;  /* 0x0000001104047c23 */ /* 0x100fe2000800088b */
[--C-:B------:R-:W-:Y:S01]  /*2820*/  FFMA R5, R5, UR17, -R139.reuse ;  /* 0x0000001105057c23 */ /* 0x100fe2000800088b */
[--C-:B------:R-:W-:Y:S01]  /*2830*/  FFMA R6, R6, UR17, -R139.reuse ;  /* 0x0000001106067c23 */ /* 0x100fe2000800088b */
[--C-:B------:R-:W-:Y:S01]  /*2840*/  FFMA R7, R7, UR17, -R139.reuse ;  /* 0x0000001107077c23 */ /* 0x100fe2000800088b */
[----:B------:R-:W-:Y:S01]  /*2850*/  FMUL R4, R4, 1.4426950216293334961 ;  /* 0x3fb8aa3b04047820 */ /* 0x000fe20000400000 */
[----:B------:R-:W-:Y:S01]  /*2860*/  FMUL R5, R5, 1.4426950216293334961 ;  /* 0x3fb8aa3b05057820 */ /* 0x000fe20000400000 */
[----:B------:R-:W-:Y:S01]  /*2870*/  FMUL R6, R6, 1.4426950216293334961 ;  /* 0x3fb8aa3b06067820 */ /* 0x000fe20000400000 */
[----:B------:R-:W-:Y:S01]  /*2880*/  FMUL R7, R7, 1.4426950216293334961 ;  /* 0x3fb8aa3b07077820 */ /* 0x000fe20000400000 */
[--C-:B------:R-:W-:Y:S01]  /*2890*/  FFMA R8, R8, UR17, -R139.reuse ;  /* 0x0000001108087c23 */ /* 0x100fe2000800088b */
[--C-:B------:R-:W-:Y:S01]  /*28a0*/  FFMA R9, R9, UR17, -R139.reuse ;  /* 0x0000001109097c23 */ /* 0x100fe2000800088b */
[----:B------:R-:W-:Y:S01]  /*28b0*/  MUFU.EX2 R4, R4 ;  /* 0x0000000400047308 */ /* 0x000fe20000000800 */
[--C-:B------:R-:W-:Y:S01]  /*28c0*/  FFMA R10, R10, UR17, -R139.reuse ;  /* 0x000000110a0a7c23 */ /* 0x100fe2000800088b */
[----:B------:R-:W-:Y:S01]  /*28d0*/  FMUL R8, R8, 1.4426950216293334961 ;  /* 0x3fb8aa3b08087820 */ /* 0x000fe20000400000 */
[--C-:B------:R-:W-:Y:S01]  /*28e0*/  FFMA R11, R11, UR17, -R139.reuse ;  /* 0x000000110b0b7c23 */ /* 0x100fe2000800088b */
[--C-:B------:R-:W-:Y:S01]  /*28f0*/  FFMA R12, R12, UR17, -R139.reuse ;  /* 0x000000110c0c7c23 */ /* 0x100fe2000800088b */
[--C-:B------:R-:W-:Y:S01]  /*2900*/  FFMA R13, R13, UR17, -R139.reuse ;  /* 0x000000110d0d7c23 */ /* 0x100fe2000800088b */
[--C-:B------:R-:W-:Y:S01]  /*2910*/  FFMA R14, R14, UR17, -R139.reuse ;  /* 0x000000110e0e7c23 */ /* 0x100fe2000800088b */
[--C-:B------:R-:W-:Y:S01]  /*2920*/  FFMA R15, R15, UR17, -R139.reuse ;  /* 0x000000110f0f7c23 */ /* 0x100fe2000800088b */
[----:B------:R-:W0:Y:S01]  /*2930*/  MUFU.EX2 R5, R5 ;  /* 0x0000000500057308 */ /* 0x000e220000000800 */
[----:B------:R-:W-:Y:S01]  /*2940*/  FMUL R9, R9, 1.4426950216293334961 ;  /* 0x3fb8aa3b09097820 */ /* 0x000fe20000400000 */
[--C-:B------:R-:W-:Y:S01]  /*2950*/  FFMA R16, R16, UR17, -R139.reuse ;  /* 0x0000001110107c23 */ /* 0x100fe2000800088b */
[--C-:B------:R-:W-:Y:S01]  /*2960*/  FFMA R17, R17, UR17, -R139.reuse ;  /* 0x0000001111117c23 */ /* 0x100fe2000800088b */
[--C-:B------:R-:W-:Y:S01]  /*2970*/  FFMA R18, R18, UR17, -R139.reuse ;  /* 0x0000001112127c23 */ /* 0x100fe2000800088b */
[--C-:B------:R-:W-:Y:S01]  /*2980*/  FFMA R19, R19, UR17, -R139.reuse ;  /* 0x0000001113137c23 */ /* 0x100fe2000800088b */
[--C-:B------:R-:W-:Y:S01]  /*2990*/  FFMA R20, R20, UR17, -R139.reuse ;  /* 0x0000001114147c23 */ /* 0x100fe2000800088b */
[--C-:B------:R-:W-:Y:S01]  /*29a0*/  FFMA R21, R21, UR17, -R139.reuse ;  /* 0x0000001115157c23 */ /* 0x100fe2000800088b */
[----:B------:R-:W2:Y:S01]  /*29b0*/  MUFU.EX2 R6, R6 ;  /* 0x0000000600067308 */ /* 0x000ea20000000800 */
[----:B------:R-:W-:Y:S01]  /*29c0*/  FMUL R10, R10, 1.4426950216293334961 ;  /* 0x3fb8aa3b0a0a7820 */ /* 0x000fe20000400000 */
[--C-:B------:R-:W-:Y:S01]  /*29d0*/  FFMA R22, R22, UR17, -R139.reuse ;  /* 0x0000001116167c23 */ /* 0x100fe2000800088b */
[--C-:B------:R-:W-:Y:S01]  /*29e0*/  FFMA R23, R23, UR17, -R139.reuse ;  /* 0x0000001117177c23 */ /* 0x100fe2000800088b */
[--C-:B------:R-:W-:Y:S01]  /*29f0*/  FFMA R24, R24, UR17, -R139.reuse ;  /* 0x0000001118187c23 */ /* 0x100fe2000800088b */
[--C-:B------:R-:W-:Y:S01]  /*2a00*/  FFMA R25, R25, UR17, -R139.reuse ;  /* 0x0000001119197c23 */ /* 0x100fe2000800088b */
[----:B------:R-:W-:Y:S01]  /*2a10*/  FFMA R26, R26, UR17, -R139 ;  /* 0x000000111a1a7c23 */ /* 0x000fe2000800088b */
[-C--:B------:R-:W-:Y:S01]  /*2a20*/  LEA.HI.X.SX32 R81, R47, R172.reuse, 0x1, P4 ;  /* 0x000000ac2f517211 */ /* 0x080fe200020f0eff */
[----:B------:R-:W3:Y:S01]  /*2a30*/  MUFU.EX2 R7, R7 ;  /* 0x0000000700077308 */ /* 0x000ee20000000800 */
[----:B0-----:R-:W-:Y:S01]  /*2a40*/  FADD R205, R4, R5 ;  /* 0x0000000504cd7221 */ /* 0x001fe20000000000 */
[----:B------:R-:W-:Y:S01]  /*2a50*/  FMUL R11, R11, 1.4426950216293334961 ;  /* 0x3fb8aa3b0b0b7820 */ /* 0x000fe20000400000 */
[----:B------:R-:W-:-:S02]  /*2a60*/  LEA.HI.X.SX32 R77, R38, R172, 0x1, P6 ;  /* 0x000000ac264d7211 */ /* 0x000fc400030f0eff */
[----:B------:R-:W-:Y:S02]  /*2a70*/  LEA R84, P5, R45, R54, 0x1 ;  /* 0x000000362d547211 */ /* 0x000fe400078a08ff */
[----:B------:R-:W-:Y:S01]  /*2a80*/  PRMT R138, RZ, 0x7610, R138 ;  /* 0x00007610ff8a7816 */ /* 0x000fe2000000008a */
[----:B------:R-:W0:Y:S01]  /*2a90*/  MUFU.EX2 R8, R8 ;  /* 0x0000000800087308 */ /* 0x000e220000000800 */
[----:B--2---:R-:W-:Y:S01]  /*2aa0*/  FADD R200, R6, R205 ;  /* 0x000000cd06c87221 */ /* 0x004fe20000000000 */
[----:B------:R-:W-:Y:S01]  /*2ab0*/  FMUL R12, R12, 1.4426950216293334961 ;  /* 0x3fb8aa3b0c0c7820 */ /* 0x000fe20000400000 */
[----:B------:R-:W-:Y:S02]  /*2ac0*/  PRMT R160, RZ, 0x7610, R160 ;  /* 0x00007610ffa07816 */ /* 0x000fe400000000a0 */
[----:B------:R-:W-:Y:S02]  /*2ad0*/  PRMT R170, RZ, 0x7610, R170 ;  /* 0x00007610ffaa7816 */ /* 0x000fe400000000aa */
[----:B------:R-:W-:Y:S01]  /*2ae0*/  PRMT R182, RZ, 0x7610, R182 ;  /* 0x00007610ffb67816 */ /* 0x000fe200000000b6 */
[----:B------:R-:W2:Y:S01]  /*2af0*/  MUFU.EX2 R9, R9 ;  /* 0x0000000900097308 */ /* 0x000ea20000000800 */
[----:B---3--:R-:W-:Y:S01]  /*2b00*/  FADD R205, R7, R200 ;  /* 0x000000c807cd7221 */ /* 0x008fe20000000000 */
[----:B------:R-:W-:Y:S01]  /*2b10*/  FMUL R13, R13, 1.4426950216293334961 ;  /* 0x3fb8aa3b0d0d7820 */ /* 0x000fe20000400000 */
[----:B------:R-:W-:-:S02]  /*2b20*/  PRMT R171, RZ, 0x7610, R171 ;  /* 0x00007610ffab7816 */ /* 0x000fc400000000ab */
[----:B------:R-:W-:Y:S02]  /*2b30*/  PRMT R173, RZ, 0x7610, R173 ;  /* 0x00007610ffad7816 */ /* 0x000fe400000000ad */
[----:B------:R-:W-:Y:S01]  /*2b40*/  PRMT R177, RZ, 0x7610, R177 ;  /* 0x00007610ffb17816 */ /* 0x000fe200000000b1 */
[----:B------:R-:W3:Y:S01]  /*2b50*/  MUFU.EX2 R10, R10 ;  /* 0x0000000a000a7308 */ /* 0x000ee20000000800 */
[----:B0-----:R-:W-:Y:S01]  /*2b60*/  FADD R200, R8, R205 ;  /* 0x000000cd08c87221 */ /* 0x001fe20000000000 */
[----:B------:R-:W-:Y:S01]  /*2b70*/  FMUL R14, R14, 1.4426950216293334961 ;  /* 0x3fb8aa3b0e0e7820 */ /* 0x000fe20000400000 */
[----:B------:R-:W-:Y:S01]  /*2b80*/  FMUL R15, R15, 1.4426950216293334961 ;  /* 0x3fb8aa3b0f0f7820 */ /* 0x000fe20000400000 */
[----:B------:R-:W-:Y:S01]  /*2b90*/  FMUL R16, R16, 1.4426950216293334961 ;  /* 0x3fb8aa3b10107820 */ /* 0x000fe20000400000 */
[----:B------:R-:W-:Y:S01]  /*2ba0*/  FMUL R17, R17, 1.4426950216293334961 ;  /* 0x3fb8aa3b11117820 */ /* 0x000fe20000400000 */
[----:B------:R-:W-:Y:S01]  /*2bb0*/  FMUL R18, R18, 1.4426950216293334961 ;  /* 0x3fb8aa3b12127820 */ /* 0x000fe20000400000 */
[----:B------:R-:W-:Y:S01]  /*2bc0*/  FMUL R19, R19, 1.4426950216293334961 ;  /* 0x3fb8aa3b13137820 */ /* 0x000fe20000400000 */
[----:B------:R-:W0:Y:S01]  /*2bd0*/  MUFU.EX2 R11, R11 ;  /* 0x0000000b000b7308 */ /* 0x000e220000000800 */
[----:B--2---:R-:W-:Y:S01]  /*2be0*/  FADD R205, R9, R200 ;  /* 0x000000c809cd7221 */ /* 0x004fe20000000000 */
[----:B------:R-:W-:Y:S01]  /*2bf0*/  FMUL R20, R20, 1.4426950216293334961 ;  /* 0x3fb8aa3b14147820 */ /* 0x000fe20000400000 */
[----:B------:R-:W-:Y:S01]  /*2c00*/  FMUL R21, R21, 1.4426950216293334961 ;  /* 0x3fb8aa3b15157820 */ /* 0x000fe20000400000 */
[----:B------:R-:W-:Y:S01]  /*2c10*/  FMUL R22, R22, 1.4426950216293334961 ;  /* 0x3fb8aa3b16167820 */ /* 0x000fe20000400000 */
[----:B------:R-:W-:Y:S01]  /*2c20*/  FMUL R23, R23, 1.4426950216293334961 ;  /* 0x3fb8aa3b17177820 */ /* 0x000fe20000400000 */
[----:B------:R-:W-:Y:S01]  /*2c30*/  FMUL R24, R24, 1.4426950216293334961 ;  /* 0x3fb8aa3b18187820 */ /* 0x000fe20000400000 */
[----:B------:R-:W-:Y:S01]  /*2c40*/  FMUL R25, R25, 1.4426950216293334961 ;  /* 0x3fb8aa3b19197820 */ /* 0x000fe20000400000 */
[----:B------:R-:W2:Y:S01]  /*2c50*/  MUFU.EX2 R12, R12 ;  /* 0x0000000c000c7308 */ /* 0x000ea20000000800 */
[----:B---3--:R-:W-:Y:S01]  /*2c60*/  FADD R200, R10, R205 ;  /* 0x000000cd0ac87221 */ /* 0x008fe20000000000 */
[----:B------:R-:W-:Y:S01]  /*2c70*/  LEA R74, P4, R39, R54, 0x1 ;  /* 0x00000036274a7211 */ /* 0x000fe200078808ff */
[----:B------:R-:W-:Y:S01]  /*2c80*/  FMUL R26, R26, 1.4426950216293334961 ;  /* 0x3fb8aa3b1a1a7820 */ /* 0x000fe20000400000 */
[----:B------:R-:W-:Y:S01]  /*2c90*/  LEA R38, R52, R43, 0x1 ;  /* 0x0000002b34267211 */ /* 0x000fe200078e08ff */
[--C-:B------:R-:W-:Y:S01]  /*2ca0*/  FFMA R27, R27, UR17, -R139.reuse ;  /* 0x000000111b1b7c23 */ /* 0x100fe2000800088b */
[----:B------:R-:W-:Y:S01]  /*2cb0*/  LEA.HI.X.SX32 R75, R39, R172, 0x1, P4 ;  /* 0x000000ac274b7211 */ /* 0x000fe200020f0eff */
[----:B------:R-:W-:Y:S01]  /*2cc0*/  FFMA R28, R28, UR17, -R139 ;  /* 0x000000111c1c7c23 */ /* 0x000fe2000800088b */
[----:B------:R-:W3:Y:S01]  /*2cd0*/  MUFU.EX2 R13, R13 ;  /* 0x0000000d000d7308 */ /* 0x000ee20000000800 */
[----:B0-----:R-:W-:Y:S01]  /*2ce0*/  FADD R205, R11, R200 ;  /* 0x000000c80bcd7221 */ /* 0x001fe20000000000 */
[----:B------:R-:W-:Y:S01]  /*2cf0*/  LEA R70, P6, R41, R54, 0x1 ;  /* 0x0000003629467211 */ /* 0x000fe200078c08ff */
[----:B------:R-:W-:-:S02]  /*2d00*/  IMAD R39, R52, 0x2, R38 ;  /* 0x0000000234277824 */ /* 0x000fc400078e0226 */
[--C-:B------:R-:W-:Y:S01]  /*2d10*/  FFMA R29, R29, UR17, -R139.reuse ;  /* 0x000000111d1d7c23 */ /* 0x100fe2000800088b */
[--C-:B------:R-:W-:Y:S01]  /*2d20*/  FFMA R30, R30, UR17, -R139.reuse ;  /* 0x000000111e1e7c23 */ /* 0x100fe2000800088b */
[----:B------:R-:W-:Y:S01]  /*2d30*/  FFMA R31, R31, UR17, -R139 ;  /* 0x000000111f1f7c23 */ /* 0x000fe2000800088b */
[----:B------:R-:W-:Y:S01]  /*2d40*/  LEA.HI.X.SX32 R85, R45, R172, 0x1, P5 ;  /* 0x000000ac2d557211 */ /* 0x000fe200028f0eff */
[----:B------:R-:W0:Y:S01]  /*2d50*/  MUFU.EX2 R14, R14 ;  /* 0x0000000e000e7308 */ /* 0x000e220000000800 */
[----:B--2---:R-:W-:Y:S01]  /*2d60*/  FADD R200, R12, R205 ;  /* 0x000000cd0cc87221 */ /* 0x004fe20000000000 */
[--C-:B------:R-:W-:Y:S01]  /*2d70*/  FFMA R32, R32, UR17, -R139.reuse ;  /* 0x0000001120207c23 */ /* 0x100fe2000800088b */
[--C-:B------:R-:W-:Y:S01]  /*2d80*/  FFMA R33, R33, UR17, -R139.reuse ;  /* 0x0000001121217c23 */ /* 0x100fe2000800088b */
[--C-:B------:R-:W-:Y:S01]  /*2d90*/  FFMA R34, R34, UR17, -R139.reuse ;  /* 0x0000001122227c23 */ /* 0x100fe2000800088b */
[----:B------:R-:W-:Y:S01]  /*2da0*/  FFMA R35, R35, UR17, -R139 ;  /* 0x0000001123237c23 */ /* 0x000fe2000800088b */
[----:B------:R-:W-:Y:S01]  /*2db0*/  F2FP.F16.F32.PACK_AB R4, R5, R4 ;  /* 0x000000040504723e */ /* 0x000fe200000000ff */
[----:B------:R2:W5:Y:S01]  /*2dc0*/  @P2 LDG.E.U16 R138, desc[UR28][R102.64] ;  /* 0x0000001c668a2981 */ /* 0x000562000c1e1500 */
[----:B------:R-:W4:Y:S01]  /*2dd0*/  MUFU.EX2 R15, R15 ;  /* 0x0000000f000f7308 */ /* 0x000f220000000800 */
[----:B---3--:R-:W-:Y:S01]  /*2de0*/  FADD R205, R13, R200 ;  /* 0x000000c80dcd7221 */ /* 0x008fe20000000000 */
[----:B------:R-:W-:Y:S01]  /*2df0*/  PRMT R179, RZ, 0x7610, R179 ;  /* 0x00007610ffb37816 */ /* 0x000fe200000000b3 */
[----:B------:R2:W5:Y:S01]  /*2e00*/  @P2 LDG.E.U16 R160, desc[UR28][R94.64] ;  /* 0x0000001c5ea02981 */ /* 0x000562000c1e1500 */
[----:B------:R-:W-:-:S02]  /*2e10*/  PRMT R181, RZ, 0x7610, R181 ;  /* 0x00007610ffb57816 */ /* 0x000fc400000000b5 */
[----:B------:R-:W-:Y:S01]  /*2e20*/  PRMT R183, RZ, 0x7610, R183 ;  /* 0x00007610ffb77816 */ /* 0x000fe200000000b7 */
[----:B------:R2:W5:Y:S01]  /*2e30*/  @P2 LDG.E.U16 R170, desc[UR28][R86.64] ;  /* 0x0000001c56aa2981 */ /* 0x000562000c1e1500 */
[----:B------:R-:W3:Y:S01]  /*2e40*/  MUFU.EX2 R16, R16 ;  /* 0x0000001000107308 */ /* 0x000ee20000000800 */
[----:B0-----:R-:W-:Y:S01]  /*2e50*/  FADD R200, R14, R205 ;  /* 0x000000cd0ec87221 */ /* 0x001fe20000000000 */
[----:B------:R-:W-:Y:S01]  /*2e60*/  PRMT R185, RZ, 0x7610, R185 ;  /* 0x00007610ffb97816 */ /* 0x000fe200000000b9 */
[----:B------:R2:W5:Y:S01]  /*2e70*/  @P2 LDG.E.U16 R171, desc[UR28][R100.64] ;  /* 0x0000001c64ab2981 */ /* 0x000562000c1e1500 */
[----:B------:R-:W-:Y:S02]  /*2e80*/  PRMT R187, RZ, 0x7610, R187 ;  /* 0x00007610ffbb7816 */ /* 0x000fe400000000bb */
[----:B------:R-:W-:Y:S01]  /*2e90*/  PRMT R184, RZ, 0x7610, R184 ;  /* 0x00007610ffb87816 */ /* 0x000fe200000000b8 */
[----:B------:R2:W5:Y:S01]  /*2ea0*/  @P2 LDG.E.U16 R173, desc[UR28][R92.64] ;  /* 0x0000001c5cad2981 */ /* 0x000562000c1e1500 */
[----:B------:R-:W0:Y:S01]  /*2eb0*/  MUFU.EX2 R17, R17 ;  /* 0x0000001100117308 */ /* 0x000e220000000800 */
[----:B----4-:R-:W-:Y:S01]  /*2ec0*/  FADD R205, R15, R200 ;  /* 0x000000c80fcd7221 */ /* 0x010fe20000000000 */
[----:B------:R-:W-:-:S02]  /*2ed0*/  PRMT R186, RZ, 0x7610, R186 ;  /* 0x00007610ffba7816 */ /* 0x000fc400000000ba */
[----:B------:R-:W-:Y:S02]  /*2ee0*/  PRMT R188, RZ, 0x7610, R188 ;  /* 0x00007610ffbc7816 */ /* 0x000fe400000000bc */
[----:B------:R-:W-:Y:S02]  /*2ef0*/  PRMT R190, RZ, 0x7610, R190 ;  /* 0x00007610ffbe7816 */ /* 0x000fe400000000be */
[----:B------:R-:W4:Y:S01]  /*2f00*/  MUFU.EX2 R18, R18 ;  /* 0x0000001200127308 */ /* 0x000f220000000800 */
[----:B---3--:R-:W-:Y:S01]  /*2f10*/  FADD R200, R16, R205 ;  /* 0x000000cd10c87221 */ /* 0x008fe20000000000 */
[----:B------:R-:W-:Y:S02]  /*2f20*/  PRMT R192, RZ, 0x7610, R192 ;  /* 0x00007610ffc07816 */ /* 0x000fe400000000c0 */
[----:B------:R-:W-:Y:S02]  /*2f30*/  PRMT R194, RZ, 0x7610, R194 ;  /* 0x00007610ffc27816 */ /* 0x000fe400000000c2 */
[----:B------:R-:W-:-:S02]  /*2f40*/  PRMT R196, RZ, 0x7610, R196 ;  /* 0x00007610ffc47816 */ /* 0x000fc400000000c4 */
[----:B------:R-:W3:Y:S01]  /*2f50*/  MUFU.EX2 R19, R19 ;  /* 0x0000001300137308 */ /* 0x000ee20000000800 */
[----:B0-----:R-:W-:Y:S01]  /*2f60*/  FADD R205, R17, R200 ;  /* 0x000000c811cd7221 */ /* 0x001fe20000000000 */
[----:B------:R-:W-:Y:S02]  /*2f70*/  PRMT R198, RZ, 0x7610, R198 ;  /* 0x00007610ffc67816 */ /* 0x000fe400000000c6 */
[----:B------:R-:W-:Y:S02]  /*2f80*/  PRMT R189, RZ, 0x7610, R189 ;  /* 0x00007610ffbd7816 */ /* 0x000fe400000000bd */
[----:B------:R-:W-:Y:S02]  /*2f90*/  PRMT R191, RZ, 0x7610, R191 ;  /* 0x00007610ffbf7816 */ /* 0x000fe400000000bf */
        /* <DEDUP_REMOVED lines=11> */
[----:B0-----:R-:W-:-:S07]  /*3050*/  FADD R200, R20, R205 ;  /* 0x000000cd14c87221 */ /* 0x001fce0000000000 */
[----:B------:R-:W0:Y:S01]  /*3060*/  MUFU.EX2 R23, R23 ;  /* 0x0000001700177308 */ /* 0x000e220000000800 */
[----:B----4-:R-:W-:Y:S01]  /*3070*/  FADD R205, R21, R200 ;  /* 0x000000c815cd7221 */ /* 0x010fe20000000000 */
[----:B------:R-:W-:Y:S01]  /*3080*/  FMUL R27, R27, 1.4426950216293334961 ;  /* 0x3fb8aa3b1b1b7820 */ /* 0x000fe20000400000 */
[----:B------:R-:W-:-:S05]  /*3090*/  LEA.HI.X.SX32 R71, R41, R172, 0x1, P6 ;  /* 0x000000ac29477211 */ /* 0x000fca00030f0eff */
[----:B------:R-:W4:Y:S01]  /*30a0*/  MUFU.EX2 R24, R24 ;  /* 0x0000001800187308 */ /* 0x000f220000000800 */
[----:B---3--:R-:W-:Y:S01]  /*30b0*/  FADD R200, R22, R205 ;  /* 0x000000cd16c87221 */ /* 0x008fe20000000000 */
[----:B------:R-:W-:Y:S01]  /*30c0*/  FMUL R28, R28, 1.4426950216293334961 ;  /* 0x3fb8aa3b1c1c7820 */ /* 0x000fe20000400000 */
[----:B------:R-:W-:-:S05]  /*30d0*/  LEA R41, R52, R39, 0x1 ;  /* 0x0000002734297211 */ /* 0x000fca00078e08ff */
[----:B------:R-:W3:Y:S01]  /*30e0*/  MUFU.EX2 R25, R25 ;  /* 0x0000001900197308 */ /* 0x000ee20000000800 */
[----:B0-----:R-:W-:Y:S01]  /*30f0*/  FADD R205, R23, R200 ;  /* 0x000000c817cd7221 */ /* 0x001fe20000000000 */
[----:B------:R-:W-:Y:S01]  /*3100*/  FMUL R29, R29, 1.4426950216293334961 ;  /* 0x3fb8aa3b1d1d7820 */ /* 0x000fe20000400000 */
[----:B------:R-:W-:-:S05]  /*3110*/  IMAD R44, R52, 0x2, R41 ;  /* 0x00000002342c7824 */ /* 0x000fca00078e0229 */
[----:B------:R-:W0:Y:S01]  /*3120*/  MUFU.EX2 R26, R26 ;  /* 0x0000001a001a7308 */ /* 0x000e220000000800 */
[----:B----4-:R-:W-:Y:S01]  /*3130*/  FADD R200, R24, R205 ;  /* 0x000000cd18c87221 */ /* 0x010fe20000000000 */
[----:B------:R-:W-:Y:S01]  /*3140*/  FMUL R30, R30, 1.4426950216293334961 ;  /* 0x3fb8aa3b1e1e7820 */ /* 0x000fe20000400000 */
[----:B------:R-:W-:Y:S01]  /*3150*/  LEA R78, P5, R48, R54, 0x1 ;  /* 0x00000036304e7211 */ /* 0x000fe200078a08ff */
[----:B------:R-:W-:Y:S01]  /*3160*/  FMUL R31, R31, 1.4426950216293334961 ;  /* 0x3fb8aa3b1f1f7820 */ /* 0x000fe20000400000 */
[----:B------:R-:W-:Y:S01]  /*3170*/  LEA R45, R52, R44, 0x1 ;  /* 0x0000002c342d7211 */ /* 0x000fe200078e08ff */
[----:B------:R-:W-:Y:S01]  /*3180*/  FMUL R32, R32, 1.4426950216293334961 ;  /* 0x3fb8aa3b20207820 */ /* 0x000fe20000400000 */
[----:B------:R-:W-:Y:S01]  /*3190*/  LEA.HI.X.SX32 R79, R48, R172, 0x1, P5 ;  /* 0x000000ac304f7211 */ /* 0x000fe200028f0eff */
[----:B------:R-:W4:Y:S01]  /*31a0*/  MUFU.EX2 R27, R27 ;  /* 0x0000001b001b7308 */ /* 0x000f220000000800 */
[----:B---3--:R-:W-:Y:S01]  /*31b0*/  FADD R205, R25, R200 ;  /* 0x000000c819cd7221 */ /* 0x008fe20000000000 */
[----:B------:R-:W-:Y:S01]  /*31c0*/  LEA R72, P5, R40, R54, 0x1 ;  /* 0x0000003628487211 */ /* 0x000fe200078a08ff */
[----:B------:R-:W-:-:S02]  /*31d0*/  IMAD R47, R52, 0x2, R45 ;  /* 0x00000002342f7824 */ /* 0x000fc400078e022d */
[----:B------:R-:W-:Y:S01]  /*31e0*/  FMUL R33, R33, 1.4426950216293334961 ;  /* 0x3fb8aa3b21217820 */ /* 0x000fe20000400000 */
[----:B------:R-:W-:Y:S01]  /*31f0*/  LEA R68, P4, R36, R54, 0x1 ;  /* 0x0000003624447211 */ /* 0x000fe200078808ff */
[----:B------:R-:W-:Y:S01]  /*3200*/  FMUL R34, R34, 1.4426950216293334961 ;  /* 0x3fb8aa3b22227820 */ /* 0x000fe20000400000 */
[----:B------:R-:W-:Y:S01]  /*3210*/  LEA.HI.X.SX32 R73, R40, R172, 0x1, P5 ;  /* 0x000000ac28497211 */ /* 0x000fe200028f0eff */
[----:B------:R-:W3:Y:S01]  /*3220*/  MUFU.EX2 R28, R28 ;  /* 0x0000001c001c7308 */ /* 0x000ee20000000800 */
[----:B0-----:R-:W-:Y:S01]  /*3230*/  FADD R200, R26, R205 ;  /* 0x000000cd1ac87221 */ /* 0x001fe20000000000 */
[-C--:B------:R-:W-:Y:S01]  /*3240*/  LEA R66, P5, R37, R54.reuse, 0x1 ;  /* 0x0000003625427211 */ /* 0x080fe200078a08ff */
[----:B------:R-:W-:Y:S01]  /*3250*/  FMUL R35, R35, 1.4426950216293334961 ;  /* 0x3fb8aa3b23237820 */ /* 0x000fe20000400000 */
[----:B------:R-:W-:Y:S01]  /*3260*/  LEA R49, R52, R47, 0x1 ;  /* 0x0000002f34317211 */ /* 0x000fe200078e08ff */
[----:B------:R2:W5:Y:S01]  /*3270*/  @P2 LDG.E.U16 R176, desc[UR28][R70.64] ;  /* 0x0000001c46b02981 */ /* 0x000562000c1e1500 */
[----:B------:R-:W-:-:S02]  /*3280*/  LEA R64, P6, R42, R54, 0x1 ;  /* 0x000000362a407211 */ /* 0x000fc400078c08ff */
[----:B------:R-:W0:Y:S01]  /*3290*/  MUFU.EX2 R29, R29 ;  /* 0x0000001d001d7308 */ /* 0x000e220000000800 */
[----:B----4-:R-:W-:Y:S01]  /*32a0*/  FADD R205, R27, R200 ;  /* 0x000000c81bcd7221 */ /* 0x010fe20000000000 */
[-C--:B------:R-:W-:Y:S01]  /*32b0*/  LEA.HI.X.SX32 R69, R36, R172.reuse, 0x1, P4 ;  /* 0x000000ac24457211 */ /* 0x080fe200020f0eff */
[----:B------:R-:W-:Y:S01]  /*32c0*/  IMAD R50, R52, 0x2, R49 ;  /* 0x0000000234327824 */ /* 0x000fe200078e0231 */
[----:B------:R-:W-:Y:S01]  /*32d0*/  LEA.HI.X.SX32 R67, R37, R172, 0x1, P5 ;  /* 0x000000ac25437211 */ /* 0x000fe200028f0eff */
[----:B------:R2:W5:Y:S01]  /*32e0*/  @P2 LDG.E.U16 R177, desc[UR28][R84.64] ;  /* 0x0000001c54b12981 */ /* 0x000562000c1e1500 */
[-C--:B------:R-:W-:Y:S02]  /*32f0*/  LEA R62, P4, R43, R54.reuse, 0x1 ;  /* 0x000000362b3e7211 */ /* 0x080fe400078808ff */
[----:B------:R-:W4:Y:S01]  /*3300*/  MUFU.EX2 R30, R30 ;  /* 0x0000001e001e7308 */ /* 0x000f220000000800 */
[----:B---3--:R-:W-:Y:S01]  /*3310*/  FADD R200, R28, R205 ;  /* 0x000000cd1cc87221 */ /* 0x008fe20000000000 */
[----:B------:R-:W-:Y:S01]  /*3320*/  LEA R60, P5, R38, R54, 0x1 ;  /* 0x00000036263c7211 */ /* 0x000fe200078a08ff */
[----:B------:R2:W5:Y:S01]  /*3330*/  @P2 LDG.E.U16 R179, desc[UR28][R76.64] ;  /* 0x0000001c4cb32981 */ /* 0x000562000c1e1500 */
[----:B------:R-:W-:-:S02]  /*3340*/  LEA.HI.X.SX32 R65, R42, R172, 0x1, P6 ;  /* 0x000000ac2a417211 */ /* 0x000fc400030f0eff */
[----:B------:R-:W-:Y:S01]  /*3350*/  LEA R36, P6, R39, R54, 0x1 ;  /* 0x0000003627247211 */ /* 0x000fe200078c08ff */
[----:B------:R2:W5:Y:S01]  /*3360*/  @P2 LDG.E.U16 R181, desc[UR28][R68.64] ;  /* 0x0000001c44b52981 */ /* 0x000562000c1e1500 */
[----:B------:R-:W3:Y:S01]  /*3370*/  MUFU.EX2 R31, R31 ;  /* 0x0000001f001f7308 */ /* 0x000ee20000000800 */
[----:B0-----:R-:W-:Y:S01]  /*3380*/  FADD R205, R29, R200 ;  /* 0x000000c81dcd7221 */ /* 0x001fe20000000000 */
[-C--:B------:R-:W-:Y:S01]  /*3390*/  LEA.HI.X.SX32 R63, R43, R172.reuse, 0x1, P4 ;  /* 0x000000ac2b3f7211 */ /* 0x080fe200020f0eff */
[----:B------:R2:W5:Y:S01]  /*33a0*/  @P2 LDG.E.U16 R184, desc[UR28][R98.64] ;  /* 0x0000001c62b82981 */ /* 0x000562000c1e1500 */
[----:B------:R-:W-:Y:S02]  /*33b0*/  LEA.HI.X.SX32 R61, R38, R172, 0x1, P5 ;  /* 0x000000ac263d7211 */ /* 0x000fe400028f0eff */
[----:B------:R-:W-:Y:S01]  /*33c0*/  LEA R38, P4, R41, R54, 0x1 ;  /* 0x0000003629267211 */ /* 0x000fe200078808ff */
[----:B------:R2:W5:Y:S01]  /*33d0*/  @P2 LDG.E.U16 R178, desc[UR28][R62.64] ;  /* 0x0000001c3eb22981 */ /* 0x000562000c1e1500 */
[----:B------:R-:W0:Y:S01]  /*33e0*/  MUFU.EX2 R32, R32 ;  /* 0x0000002000207308 */ /* 0x000e220000000800 */
[----:B------:R-:W-:Y:S01]  /*33f0*/  LEA R51, R52, R50, 0x1 ;  /* 0x0000003234337211 */ /* 0x000fe200078e08ff */
[----:B----4-:R-:W-:Y:S01]  /*3400*/  FADD R200, R30, R205 ;  /* 0x000000cd1ec87221 */ /* 0x010fe20000000000 */
[----:B------:R-:W-:Y:S01]  /*3410*/  LEA R40, P5, R44, R54, 0x1 ;  /* 0x000000362c287211 */ /* 0x000fe200078a08ff */
[----:B------:R2:W5:Y:S01]  /*3420*/  @P2 LDG.E.U16 R183, desc[UR28][R60.64] ;  /* 0x0000001c3cb72981 */ /* 0x000562000c1e1500 */
[----:B------:R-:W-:Y:S01]  /*3430*/  LEA.HI.X.SX32 R37, R39, R172, 0x1, P6 ;  /* 0x000000ac27257211 */ /* 0x000fe200030f0eff */
[----:B------:R-:W-:Y:S01]  /*3440*/  IMAD R53, R52, 0x2, R51 ;  /* 0x0000000234357824 */ /* 0x000fe200078e0233 */
[----:B------:R-:W-:Y:S01]  /*3450*/  LEA R42, P6, R45, R54, 0x1 ;  /* 0x000000362d2a7211 */ /* 0x000fe200078c08ff */
[----:B------:R-:W4:Y:S01]  /*3460*/  MUFU.EX2 R33, R33 ;  /* 0x0000002100217308 */ /* 0x000f220000000800 */
[-C--:B------:R-:W-:Y:S01]  /*3470*/  LEA.HI.X.SX32 R39, R41, R172.reuse, 0x1, P4 ;  /* 0x000000ac29277211 */ /* 0x080fe200020f0eff */
[----:B---3--:R-:W-:Y:S01]  /*3480*/  FADD R205, R31, R200 ;  /* 0x000000c81fcd7221 */ /* 0x008fe20000000000 */
[----:B------:R-:W-:Y:S01]  /*3490*/  LEA.HI.X.SX32 R41, R44, R172, 0x1, P5 ;  /* 0x000000ac2c297211 */ /* 0x000fe200028f0eff */
[----:B------:R2:W5:Y:S01]  /*34a0*/  @P2 LDG.E.U16 R186, desc[UR28][R90.64] ;  /* 0x0000001c5aba2981 */ /* 0x000562000c1e1500 */
[----:B------:R-:W-:-:S02]  /*34b0*/  LEA R44, P4, R47, R54, 0x1 ;  /* 0x000000362f2c7211 */ /* 0x000fc400078808ff */
[----:B------:R-:W-:Y:S01]  /*34c0*/  LEA.HI.X.SX32 R43, R45, R172, 0x1, P6 ;  /* 0x000000ac2d2b7211 */ /* 0x000fe200030f0eff */
[----:B------:R-:W3:Y:S01]  /*34d0*/  MUFU.EX2 R34, R34 ;  /* 0x0000002200227308 */ /* 0x000ee20000000800 */
[-C--:B------:R-:W-:Y:S01]  /*34e0*/  LEA R46, P5, R49, R54.reuse, 0x1 ;  /* 0x00000036312e7211 */ /* 0x080fe200078a08ff */
[----:B0-----:R-:W-:Y:S01]  /*34f0*/  FADD R200, R32, R205 ;  /* 0x000000cd20c87221 */ /* 0x001fe20000000000 */
[----:B------:R-:W-:Y:S01]  /*3500*/  LEA R48, P6, R50, R54, 0x1 ;  /* 0x0000003632307211 */ /* 0x000fe200078c08ff */
[----:B------:R2:W5:Y:S01]  /*3510*/  @P2 LDG.E.U16 R180, desc[UR28][R40.64] ;  /* 0x0000001c28b42981 */ /* 0x000562000c1e1500 */
[----:B------:R-:W-:Y:S02]  /*3520*/  F2FP.F16.F32.PACK_AB R5, R7, R6 ;  /* 0x000000060705723e */ /* 0x000fe400000000ff */
[----:B------:R-:W-:Y:S01]  /*3530*/  LEA.HI.X.SX32 R45, R47, R172, 0x1, P4 ;  /* 0x000000ac2f2d7211 */ /* 0x000fe200020f0eff */
[----:B------:R-:W0:Y:S01]  /*3540*/  MUFU.EX2 R35, R35 ;  /* 0x0000002300237308 */ /* 0x000e220000000800 */
[----:B------:R-:W-:Y:S01]  /*3550*/  LEA R55, R52, R53, 0x1 ;  /* 0x0000003534377211 */ /* 0x000fe200078e08ff */
[----:B------:R2:W5:Y:S01]  /*3560*/  @P2 LDG.E.U16 R185, desc[UR28][R42.64] ;  /* 0x0000001c2ab92981 */ /* 0x000562000c1e1500 */
[----:B------:R-:W-:-:S02]  /*3570*/  F2FP.F16.F32.PACK_AB R6, R9, R8 ;  /* 0x000000080906723e */ /* 0x000fc400000000ff */
[----:B------:R-:W-:Y:S01]  /*3580*/  LEA.HI.X.SX32 R47, R49, R172, 0x1, P5 ;  /* 0x000000ac312f7211 */ /* 0x000fe200028f0eff */
[----:B------:R2:W5:Y:S01]  /*3590*/  @P2 LDG.E.U16 R188, desc[UR28][R82.64] ;  /* 0x0000001c52bc2981 */ /* 0x000562000c1e1500 */
[----:B------:R-:W-:Y:S01]  /*35a0*/  F2FP.F16.F32.PACK_AB R8, R13, R12 ;  /* 0x0000000c0d08723e */ /* 0x000fe200000000ff */
[----:B----4-:R-:W-:Y:S01]  /*35b0*/  FADD R13, R33, R200 ;  /* 0x000000c8210d7221 */ /* 0x010fe20000000000 */
[----:B------:R-:W-:Y:S01]  /*35c0*/  LEA.HI.X.SX32 R49, R50, R172, 0x1, P6 ;  /* 0x000000ac32317211 */ /* 0x000fe200030f0eff */
[----:B------:R2:W5:Y:S01]  /*35d0*/  @P2 LDG.E.U16 R190, desc[UR28][R74.64] ;  /* 0x0000001c4abe2981 */ /* 0x000562000c1e1500 */
[-C--:B------:R-:W-:Y:S02]  /*35e0*/  LEA R50, P4, R51, R54.reuse, 0x1 ;  /* 0x0000003633327211 */ /* 0x080fe400078808ff */
[-C--:B------:R-:W-:Y:S01]  /*35f0*/  LEA R52, P5, R53, R54.reuse, 0x1 ;  /* 0x0000003635347211 */ /* 0x080fe200078a08ff */
[----:B---3--:R-:W-:Y:S01]  /*3600*/  FADD R200, R34, R13 ;  /* 0x0000000d22c87221 */ /* 0x008fe20000000000 */
[----:B------:R-:W-:Y:S01]  /*3610*/  LEA R54, P6, R55, R54, 0x1 ;  /* 0x0000003637367211 */ /* 0x000fe200078c08ff */
[----:B------:R2:W5:Y:S01]  /*3620*/  @P2 LDG.E.U16 R182, desc[UR28][R48.64] ;  /* 0x0000001c30b62981 */ /* 0x000562000c1e1500 */
[----:B------:R-:W-:-:S02]  /*3630*/  LEA.HI.X.SX32 R51, R51, R172, 0x1, P4 ;  /* 0x000000ac33337211 */ /* 0x000fc400020f0eff */
[-C--:B------:R-:W-:Y:S01]  /*3640*/  LEA.HI.X.SX32 R53, R53, R172.reuse, 0x1, P5 ;  /* 0x000000ac35357211 */ /* 0x080fe200028f0eff */
[----:B------:R2:W5:Y:S01]  /*3650*/  @P2 LDG.E.U16 R192, desc[UR28][R66.64] ;  /* 0x0000001c42c02981 */ /* 0x000562000c1e1500 */
[----:B------:R-:W-:Y:S01]  /*3660*/  LEA.HI.X.SX32 R55, R55, R172, 0x1, P6 ;  /* 0x000000ac37377211 */ /* 0x000fe200030f0eff */
[----:B0-----:R-:W-:Y:S01]  /*3670*/  FADD R200, R35, R200 ;  /* 0x000000c823c87221 */ /* 0x001fe20000000000 */
[----:B------:R-:W-:Y:S01]  /*3680*/  PRMT R172, RZ, 0x7610, R172 ;  /* 0x00007610ffac7816 */ /* 0x000fe200000000ac */
[----:B------:R2:W5:Y:S01]  /*3690*/  @P2 LDG.E.U16 R187, desc[UR28][R50.64] ;  /* 0x0000001c32bb2981 */ /* 0x000562000c1e1500 */
[----:B------:R-:W-:-:S03]  /*36a0*/  F2FP.F16.F32.PACK_AB R7, R11, R10 ;  /* 0x0000000a0b07723e */ /* 0x000fc600000000ff */
        /* <DEDUP_REMOVED lines=22> */
[----:B------:R2:W5:Y:S04]  /*3810*/  @P2 LDG.E.U16 R203, desc[UR28][R54.64] ;  /* 0x0000001c36cb2981 */ /* 0x000568000c1e1500 */
[----:B------:R2:W0:Y:S01]  /*3820*/  SHFL.BFLY PT, R205, R200, 0x10, 0x1f ;  /* 0x0e001f00c8cd7f89 */ /* 0x00042200000e0000 */
[----:B-1----:R-:W-:Y:S05]  /*3830*/  @!P2 BRA `(.L_x_9) ;  /* 0x000000000008a947 */ /* 0x002fea0003800000 */
[----:B------:R1:W-:Y:S01]  /*3840*/  STTM.16dp32bit_t0_t15.x16 tmem[UR14+0x40], R4 ;  /* 0x00004004000079ed */ /* 0x0003e20008a0000e */
[----:B------:R1:W-:Y:S02]  /*3850*/  STTM.16dp32bit_t16_t31.x16 tmem[UR14+0x50], R4 ;  /* 0x00005004000079ed */ /* 0x0003e40008a2000e */
.L_x_9:
[----:B-----5:R3:W-:Y:S01]  /*3860*/  STS.U16 [R59+UR10+0x2000], R138 ;  /* 0x0020008a3b007988 */ /* 0x0207e2000800040a */
[----:B-1----:R-:W-:Y:S01]  /*3870*/  FADD R4, -R139, -INF ;  /* 0xff8000008b047421 */ /* 0x002fe20000000100 */
[----:B------:R-:W-:Y:S02]  /*3880*/  UIADD3 UR15, UPT, UPT, UR15, -0x40, URZ ;  /* 0xffffffc00f0f7890 */ /* 0x000fe4000fffe0ff */
[----:B------:R1:W-:Y:S04]  /*3890*/  STS.U16 [R59+UR10+0x2400], R160 ;  /* 0x002400a03b007988 */ /* 0x0003e8000800040a */
[----:B------:R1:W-:Y:S01]  /*38a0*/  STS.U16 [R59+UR10+0x2800], R170 ;  /* 0x002800aa3b007988 */ /* 0x0003e2000800040a */
[----:B---3--:R-:W-:-:S03]  /*38b0*/  FMUL R138, R4, 1.4426950216293334961 ;  /* 0x3fb8aa3b048a7820 */ /* 0x008fc60000400000 */
[----:B------:R1:W-:Y:S04]  /*38c0*/  STS.U16 [R59+UR10+0x2c00], R172 ;  /* 0x002c00ac3b007988 */ /* 0x0003e8000800040a */
[----:B------:R1:W-:Y:S01]  /*38d0*/  STS.U16 [R59+UR10+0x3000], R176 ;  /* 0x003000b03b007988 */ /* 0x0003e2000800040a */
[----:B------:R-:W3:Y:S03]  /*38e0*/  MUFU.EX2 R138, R138 ;  /* 0x0000008a008a7308 */ /* 0x000ee60000000800 */
        /* <DEDUP_REMOVED lines=27> */
[----:B------:R-:W4:Y:S02]  /*3aa0*/  FENCE.VIEW.ASYNC.T ;  /* 0x00000000000073c6 */ /* 0x000f240000000200 */
[----:B----4-:R-:W-:Y:S06]  /*3ab0*/  BAR.SYNC.DEFER_BLOCKING 0x0 ;  /* 0x0000000000007b1d */ /* 0x010fec0000010000 */
[----:B------:R-:W4:Y:S01]  /*3ac0*/  LDTM.16dp32bit_t0_t15.x32 R4, tmem[UR14] ;  /* 0x0000000e000479ee */ /* 0x000f220008a80000 */
[----:B------:R-:W2:Y:S01]  /*3ad0*/  LDTM.16dp32bit_t16_t31.x32 R4, tmem[UR14+0x20] ;  /* 0x0000200e000479ee */ /* 0x000ea20008aa0000 */
[----:B------:R-:W-:Y:S01]  /*3ae0*/  NOP ;  /* 0x0000000000007918 */ /* 0x000fe20000000000 */
[----:B-1-3--:R-:W-:Y:S05]  /*3af0*/  @!P2 BRA `(.L_x_10) ;  /* 0x000000000088a947 */ /* 0x00afea0003800000 */
[C---:B--2-4-:R-:W-:Y:S01]  /*3b00*/  FMUL R4, R138.reuse, R4 ;  /* 0x000000048a047220 */ /* 0x054fe20000400000 */
[C---:B------:R-:W-:Y:S01]  /*3b10*/  FMUL R5, R138.reuse, R5 ;  /* 0x000000058a057220 */ /* 0x040fe20000400000 */
        /* <DEDUP_REMOVED lines=29> */
[----:B------:R-:W-:-:S04]  /*3cf0*/  FMUL R35, R138, R35 ;  /* 0x000000238a237220 */ /* 0x000fc80000400000 */
[----:B------:R1:W-:Y:S01]  /*3d00*/  STTM.16dp32bit_t0_t15.x32 tmem[UR14], R4 ;  /* 0x00000004000079ed */ /* 0x0003e20008a8000e */
[----:B------:R1:W-:Y:S02]  /*3d10*/  STTM.16dp32bit_t16_t31.x32 tmem[UR14+0x20], R4 ;  /* 0x00002004000079ed */ /* 0x0003e40008aa000e */
.L_x_10:
[----:B--2---:R-:W2:Y:S02]  /*3d20*/  FENCE.VIEW.ASYNC.T ;  /* 0x00000000000073c6 */ /* 0x004ea40000000200 */
[----:B--2---:R-:W-:Y:S01]  /*3d30*/  BAR.SYNC.DEFER_BLOCKING 0x0 ;  /* 0x0000000000007b1d */ /* 0x004fe20000010000 */
[----:B0-----:R-:W-:Y:S01]  /*3d40*/  FADD R205, R200, R205 ;  /* 0x000000cdc8cd7221 */ /* 0x001fe20000000000 */
[----:B------:R-:W-:Y:S02]  /*3d50*/  UISETP.GE.AND UP1, UPT, UR15, 0x1, UPT ;  /* 0x000000010f00788c */ /* 0x000fe4000bf26270 */
[----:B------:R-:W-:Y:S01]  /*3d60*/  UIADD3 UR20, UPT, UPT, UR11, 0x40, URZ ;  /* 0x000000400b147890 */ /* 0x000fe2000fffe0ff */
[----:B------:R-:W-:Y:S01]  /*3d70*/  FADD R205, R138, R205 ;  /* 0x000000cd8acd7221 */ /* 0x000fe20000000000 */
[----:B------:R-:W-:Y:S01]  /*3d80*/  LOP3.LUT R138, R0, 0x7f, RZ, 0xc0, !PT ;  /* 0x0000007f008a7812 */ /* 0x000fe200078ec0ff */
[----:B------:R0:W-:Y:S06]  /*3d90*/  MEMBAR.ALL.CTA ;  /* 0x0000000000007992 */ /* 0x0001ec0000008000 */
[----:B0-----:R-:W0:Y:S02]  /*3da0*/  FENCE.VIEW.ASYNC.S ;  /* 0x00000000000073c6 */ /* 0x001e240000000000 */
[----:B0-----:R-:W-:Y:S06]  /*3db0*/  BAR.SYNC.DEFER_BLOCKING 0x0 ;  /* 0x0000000000007b1d */ /* 0x001fec0000010000 */
[----:B------:R-:W-:Y:S05]  /*3dc0*/  @!P3 BRA `(.L_x_11) ;  /* 0x00000000007cb947 */ /* 0x000fea0003800000 */
[----:B------:R-:W-:Y:S01]  /*3dd0*/  UIADD3 UR5, UPT, UPT, UR10, 0x2000, URZ ;  /* 0x000020000a057890 */ /* 0x000fe2000fffe0ff */
[----:B------:R-:W-:Y:S01]  /*3de0*/  UMOV UR4, URZ ;  /* 0x000000ff00047c82 */ /* 0x000fe20008000000 */
[----:B------:R-:W-:Y:S02]  /*3df0*/  UIADD3 UR8, UPT, UPT, UR11, 0x48, URZ ;  /* 0x000000480b087890 */ /* 0x000fe4000fffe0ff */
[----:B------:R-:W-:Y:S02]  /*3e00*/  USHF.R.U32.HI UR5, URZ, 0x4, UR5 ;  /* 0x00000004ff057899 */ /* 0x000fe40008011605 */
[----:B------:R-:W-:Y:S02]  /*3e10*/  UIADD3 UR18, UPT, UPT, UR11, 0x50, URZ ;  /* 0x000000500b127890 */ /* 0x000fe4000fffe0ff */
[----:B------:R-:W-:Y:S02]  /*3e20*/  USGXT.U32 UR16, UR5, 0xe ;  /* 0x0000000e0510789a */ /* 0x000fe40008000000 */
[----:B------:R-:W-:-:S02]  /*3e30*/  UIADD3 UR19, UPT, UPT, UR11, 0x58, URZ ;  /* 0x000000580b137890 */ /* 0x000fc4000fffe0ff */
[----:B------:R-:W-:Y:S01]  /*3e40*/  UIADD3 UR26, UP2, UPT, UR16, 0x2, URZ ;  /* 0x00000002101a7890 */ /* 0x000fe2000ff5e0ff */
[----:B------:R-:W-:Y:S01]  /*3e50*/  UMOV UR24, 0x0 ;  /* 0x0000000000187882 */ /* 0x000fe20000000000 */
[----:B------:R-:W-:Y:S02]  /*3e60*/  UMOV UR25, 0x4100010 ;  /* 0x0410001000197882 */ /* 0x000fe40000000000 */
[----:B------:R-:W-:Y:S02]  /*3e70*/  UIADD3.X UR27, UPT, UPT, UR4, 0x40004040, URZ, UP2, !UPT ;  /* 0x40004040041b7890 */ /* 0x000fe400097fe4ff */
[----:B------:R-:W-:Y:S02]  /*3e80*/  UIADD3 UR32, UP2, UPT, UR26, 0x2, URZ ;  /* 0x000000021a207890 */ /* 0x000fe4000ff5e0ff */
[----:B------:R-:W-:Y:S02]  /*3e90*/  UIADD3 UR36, UP3, UPT, UR26, 0x4, URZ ;  /* 0x000000041a247890 */ /* 0x000fe4000ff7e0ff */
[----:B------:R-:W-:-:S02]  /*3ea0*/  UIADD3.X UR33, UPT, UPT, UR27, URZ, URZ, UP2, !UPT ;  /* 0x000000ff1b217290 */ /* 0x000fc400097fe4ff */
[----:B------:R-:W-:Y:S01]  /*3eb0*/  UIADD3.X UR37, UPT, UPT, UR27, URZ, URZ, UP3, !UPT ;  /* 0x000000ff1b257290 */ /* 0x000fe20009ffe4ff */
[----:B------:R-:W-:Y:S01]  /*3ec0*/  UMOV UR17, 0x40004040 ;  /* 0x4000404000117882 */ /* 0x000fe20000000000 */
[----:B------:R-:W-:Y:S01]  /*3ed0*/  UMOV UR30, 0x0 ;  /* 0x00000000001e7882 */ /* 0x000fe20000000000 */
[----:B------:R-:W-:Y:S01]  /*3ee0*/  UMOV UR31, 0x4100010 ;  /* 0x04100010001f7882 */ /* 0x000fe20000000000 */
[----:B------:R-:W-:Y:S01]  /*3ef0*/  UMOV UR34, 0x0 ;  /* 0x0000000000227882 */ /* 0x000fe20000000000 */
[----:B------:R-:W-:Y:S01]  /*3f00*/  UMOV UR35, 0x4100010 ;  /* 0x0410001000237882 */ /* 0x000fe20000000000 */
[----:B------:R-:W-:Y:S01]  /*3f10*/  UMOV UR4, UR13 ;  /* 0x0000000d00047c82 */ /* 0x000fe20008000000 */
[----:B------:R-:W-:Y:S01]  /*3f20*/  UMOV UR5, URZ ;  /* 0x000000ff00057c82 */ /* 0x000fe20008000000 */
[----:B------:R0:W-:Y:S01]  /*3f30*/  UTCHMMA tmem[UR20], gdesc[UR16], tmem[UR11], tmem[UR24], idesc[UR25], UPT ;  /* 0x00ff1810140079ea */ /* 0x0001e2000b80000b */
[----:B------:R-:W-:Y:S01]  /*3f40*/  UMOV UR38, 0x0 ;  /* 0x0000000000267882 */ /* 0x000fe20000000000 */
[----:B------:R-:W-:Y:S01]  /*3f50*/  UMOV UR39, 0x4100010 ;  /* 0x0410001000277882 */ /* 0x000fe20000000000 */
[----:B------:R0:W-:Y:S01]  /*3f60*/  UTCHMMA tmem[UR8], gdesc[UR26], tmem[UR11], tmem[UR30], idesc[UR31], UPT ;  /* 0x00ff1e1a080079ea */ /* 0x0001e2000b80000b */
[----:B------:R-:W-:Y:S01]  /*3f70*/  UMOV UR4, UR4 ;  /* 0x0000000400047c82 */ /* 0x000fe20008000000 */
[----:B------:R0:W-:Y:S01]  /*3f80*/  UTCHMMA tmem[UR18], gdesc[UR32], tmem[UR11], tmem[UR34], idesc[UR35], UPT ;  /* 0x00ff2220120079ea */ /* 0x0001e2000b80000b */
[----:B------:R0:W-:Y:S01]  /*3f90*/  UTCHMMA tmem[UR19], gdesc[UR36], tmem[UR11], tmem[UR38], idesc[UR39], UPT ;  /* 0x00ff2624130079ea */ /* 0x0001e2000b80000b */
[----:B------:R0:W-:Y:S01]  /*3fa0*/  UTCBAR [UR4], URZ ;  /* 0x000000ff040073e9 */ /* 0x0001e200080000ff */
[----:B------:R-:W-:Y:S01]  /*3fb0*/  NOP ;  /* 0x0000000000007918 */ /* 0x000fe20000000000 */
.L_x_11:
[----:B------:R-:W-:Y:S01]  /*3fc0*/  FSEL R139, R139, -INF , P2 ;  /* 0xff8000008b8b7808 */ /* 0x000fe20001000000 */
[----:B0-----:R-:W-:Y:S01]  /*3fd0*/  UMOV UR4, URZ ;  /* 0x000000ff00047c82 */ /* 0x001fe20008000000 */
[----:B------:R-:W-:Y:S01]  /*3fe0*/  FSEL R160, R205, 1, P2 ;  /* 0x3f800000cda07808 */ /* 0x000fe20001000000 */
[----:B------:R-:W-:Y:S06]  /*3ff0*/  BRA.U !UP1, `(.L_x_12) ;  /* 0x00000021098c7547 */ /* 0x000fec000b800000 */
[----:B------:R-:W-:Y:S01]  /*4000*/  USHF.R.U32.HI UR24, URZ, 0x4, UR6 ;  /* 0x00000004ff187899 */ /* 0x000fe20008011606 */
[----:B------:R-:W-:Y:S01]  /*4010*/  IMAD.SHL.U32 R161, R161, 0x40, RZ ;  /* 0x00000040a1a17824 */ /* 0x000fe200078e00ff */
[----:B------:R-:W-:Y:S01]  /*4020*/  UIADD3 UR8, UPT, UPT, UR10, 0x6000, URZ ;  /* 0x000060000a087890 */ /* 0x000fe2000fffe0ff */
[----:B------:R-:W-:Y:S01]  /*4030*/  MOV R172, R139 ;  /* 0x0000008b00ac7202 */ /* 0x000fe20000000f00 */
[----:B------:R-:W-:Y:S01]  /*4040*/  USHF.R.U32.HI UR22, URZ, 0x4, UR10 ;  /* 0x00000004ff167899 */ /* 0x000fe2000801160a */
[----:B------:R-:W-:Y:S01]  /*4050*/  IMAD.MOV.U32 R170, RZ, RZ, RZ ;  /* 0x000000ffffaa7224 */ /* 0x000fe200078e00ff */
[----:B------:R-:W-:Y:S01]  /*4060*/  USGXT.U32 UR24, UR24, 0xe ;  /* 0x0000000e1818789a */ /* 0x000fe20008000000 */
[----:B------:R-:W-:Y:S01]  /*4070*/  MOV R171, R161 ;  /* 0x000000a100ab7202 */ /* 0x000fe20000000f00 */
[----:B------:R-:W-:Y:S02]  /*4080*/  USHF.R.U32.HI UR8, URZ, 0x4, UR8 ;  /* 0x00000004ff087899 */ /* 0x000fe40008011608 */
[----:B------:R-:W-:-:S02]  /*4090*/  USGXT.U32 UR22, UR22, 0xe ;  /* 0x0000000e1616789a */ /* 0x000fc40008000000 */
[----:B------:R-:W-:Y:S02]  /*40a0*/  UIADD3 UR16, UP2, UPT, UR24, 0x2, URZ ;  /* 0x0000000218107890 */ /* 0x000fe4000ff5e0ff */
[----:B------:R-:W-:Y:S01]  /*40b0*/  USGXT.U32 UR26, UR8, 0xe ;  /* 0x0000000e081a789a */ /* 0x000fe20008000000 */
[----:B------:R-:W-:Y:S01]  /*40c0*/  UMOV UR4, URZ ;  /* 0x000000ff00047c82 */ /* 0x000fe20008000000 */
[----:B------:R-:W-:Y:S02]  /*40d0*/  USHF.L.U32 UR21, UR9, 0x6, URZ ;  /* 0x0000000609157899 */ /* 0x000fe400080006ff */
[----:B------:R-:W-:Y:S02]  /*40e0*/  UIADD3 UR18, UP3, UPT, UR22, 0x80, URZ ;  /* 0x0000008016127890 */ /* 0x000fe4000ff7e0ff */
[----:B------:R-:W-:Y:S02]  /*40f0*/  UIADD3.X UR17, UPT, UPT, UR4, 0x40004040, URZ, UP2, !UPT ;  /* 0x4000404004117890 */ /* 0x000fe400097fe4ff */
[----:B------:R-:W-:Y:S01]  /*4100*/  UIADD3 UR38, UP2, UPT, UR26, 0x2, URZ ;  /* 0x000000021a267890 */ /* 0x000fe2000ff5e0ff */
[----:B------:R-:W-:Y:S01]  /*4110*/  IMAD.U32 R173, RZ, RZ, UR21 ;  /* 0x00000015ffad7e24 */ /* 0x000fe2000f8e00ff */
[----:B------:R-:W-:Y:S01]  /*4120*/  UMOV UR6, URZ ;  /* 0x000000ff00067c82 */ /* 0x000fe20008000000 */
[----:B------:R-:W-:Y:S01]  /*4130*/  UMOV UR5, URZ ;  /* 0x000000ff00057c82 */ /* 0x000fe20008000000 */
[----:B------:R-:W-:-:S02]  /*4140*/  UIADD3.X UR19, UPT, UPT, UR6, 0x40004040, URZ, UP3, !UPT ;  /* 0x4000404006137890 */ /* 0x000fc40009ffe4ff */
[----:B------:R-:W-:Y:S02]  /*4150*/  UIADD3 UR40, UP3, UPT, UR18, 0x80, URZ ;  /* 0x0000008012287890 */ /* 0x000fe4000ff7e0ff */
[----:B------:R-:W-:Y:S02]  /*4160*/  UIADD3 UR36, UP4, UPT, UR18, 0x100, URZ ;  /* 0x0000010012247890 */ /* 0x000fe4000ff9e0ff */
[----:B------:R-:W-:Y:S02]  /*4170*/  UIADD3.X UR39, UPT, UPT, UR5, 0x40004040, URZ, UP2, !UPT ;  /* 0x4000404005277890 */ /* 0x000fe400097fe4ff */
[----:B------:R-:W-:Y:S01]  /*4180*/  UISETP.NE.U32.AND UP1, UPT, UR23, URZ, UPT ;  /* 0x000000ff1700728c */ /* 0x000fe2000bf25070 */
[----:B------:R-:W0:Y:S01]  /*4190*/  LDCU UR35, c[0x0][0x3a8] ;  /* 0x00007500ff2377ac */ /* 0x000e220008000800 */
[----:B------:R-:W-:Y:S02]  /*41a0*/  UIADD3.X UR41, UPT, UPT, UR19, URZ, URZ, UP3, !UPT ;  /* 0x000000ff13297290 */ /* 0x000fe40009ffe4ff */
[----:B------:R-:W-:-:S02]  /*41b0*/  UIADD3.X UR37, UPT, UPT, UR19, URZ, URZ, UP4, !UPT ;  /* 0x000000ff13257290 */ /* 0x000fc4000a7fe4ff */
[----:B------:R-:W-:Y:S02]  /*41c0*/  UIADD3.64 UR42, UPT, UPT, UR16, 0x2, URZ ;  /* 0x00000002102a7897 */ /* 0x000fe4000fffe0ff */
[----:B------:R-:W-:Y:S02]  /*41d0*/  UIADD3.64 UR44, UPT, UPT, UR16, 0x4, URZ ;  /* 0x00000004102c7897 */ /* 0x000fe4000fffe0ff */
[----:B------:R-:W-:Y:S02]  /*41e0*/  UIADD3.64 UR46, UPT, UPT, UR38, 0x2, URZ ;  /* 0x00000002262e7897 */ /* 0x000fe4000fffe0ff */
[----:B------:R-:W-:Y:S01]  /*41f0*/  UIADD3.64 UR48, UPT, UPT, UR38, 0x4, URZ ;  /* 0x0000000426307897 */ /* 0x000fe2000fffe0ff */
[----:B------:R-:W-:-:S11]  /*4200*/  UMOV UR34, 0x1 ;  /* 0x0000000100227882 */ /* 0x000fd60000000000 */
.L_x_17:
[----:B-12-4-:R-:W-:-:S04]  /*4210*/  IMAD.WIDE R4, R171, 0x2, R174 ;  /* 0x00000002ab047825 */ /* 0x016fc800078e02ae */
[C---:B------:R-:W-:Y:S01]  /*4220*/  IMAD.WIDE R8, R171.reuse, 0x2, R152 ;  /* 0x00000002ab087825 */ /* 0x040fe200078e0298 */
[----:B------:R1:W2:Y:S03]  /*4230*/  LDG.E.U16 R24, desc[UR28][R4.64] ;  /* 0x0000001c04187981 */ /* 0x0002a6000c1e1500 */
[C---:B------:R-:W-:Y:S01]  /*4240*/  IMAD.WIDE R12, R171.reuse, 0x2, R144 ;  /* 0x00000002ab0c7825 */ /* 0x040fe200078e0290 */
[----:B------:R3:W4:Y:S03]  /*4250*/  LDG.E.U16 R32, desc[UR28][R8.64] ;  /* 0x0000001c08207981 */ /* 0x000726000c1e1500 */
        /* <DEDUP_REMOVED lines=10> */
[C---:B-1----:R-:W-:Y:S01]  /*4300*/  IMAD.WIDE R4, R171.reuse, 0x2, R168 ;  /* 0x00000002ab047825 */ /* 0x042fe200078e02a8 */
[----:B------:R-:W4:Y:S03]  /*4310*/  LDG.E.U16 R184, desc[UR28][R18.64] ;  /* 0x0000001c12b87981 */ /* 0x000f26000c1e1500 */
[C---:B---3--:R-:W-:Y:S01]  /*4320*/  IMAD.WIDE R8, R171.reuse, 0x2, R158 ;  /* 0x00000002ab087825 */ /* 0x048fe200078e029e */
[----:B------:R1:W3:Y:S03]  /*4330*/  LDG.E.U16 R25, desc[UR28][R4.64] ;  /* 0x0000001c04197981 */ /* 0x0002e6000c1e1500 */
[C---:B------:R-:W-:Y:S01]  /*4340*/  IMAD.WIDE R14, R171.reuse, 0x2, R142 ;  /* 0x00000002ab0e7825 */ /* 0x040fe200078e028e */
[----:B------:R1:W3:Y:S03]  /*4350*/  LDG.E.U16 R27, desc[UR28][R8.64] ;  /* 0x0000001c081b7981 */ /* 0x0002e6000c1e1500 */
[C---:B-----5:R-:W-:Y:S01]  /*4360*/  IMAD.WIDE R12, R171.reuse, 0x2, R132 ;  /* 0x00000002ab0c7825 */ /* 0x060fe200078e0284 */
[----:B------:R-:W5:Y:S03]  /*4370*/  LDG.E.U16 R31, desc[UR28][R14.64] ;  /* 0x0000001c0e1f7981 */ /* 0x000f66000c1e1500 */
[C---:B0-----:R-:W-:Y:S01]  /*4380*/  IMAD.WIDE R16, R171.reuse, 0x2, R124 ;  /* 0x00000002ab107825 */ /* 0x041fe200078e027c */
[----:B------:R0:W5:Y:S03]  /*4390*/  LDG.E.U16 R33, desc[UR28][R12.64] ;  /* 0x0000001c0c217981 */ /* 0x000166000c1e1500 */
[C---:B------:R-:W-:Y:S01]  /*43a0*/  IMAD.WIDE R22, R171.reuse, 0x2, R108 ;  /* 0x00000002ab167825 */ /* 0x040fe200078e026c */
[----:B------:R0:W5:Y:S03]  /*43b0*/  LDG.E.U16 R35, desc[UR28][R16.64] ;  /* 0x0000001c10237981 */ /* 0x000166000c1e1500 */
[----:B------:R-:W-:-:S02]  /*43c0*/  IMAD.WIDE R20, R171, 0x2, R116 ;  /* 0x00000002ab147825 */ /* 0x000fc400078e0274 */
[----:B------:R-:W5:Y:S02]  /*43d0*/  LDG.E.U16 R23, desc[UR28][R22.64] ;  /* 0x0000001c16177981 */ /* 0x000f64000c1e1500 */
[C---:B------:R-:W-:Y:S02]  /*43e0*/  IMAD.WIDE R10, R171.reuse, 0x2, R150 ;  /* 0x00000002ab0a7825 */ /* 0x040fe400078e0296 */
[----:B------:R0:W5:Y:S02]  /*43f0*/  LDG.E.U16 R139, desc[UR28][R20.64] ;  /* 0x0000001c148b7981 */ /* 0x000164000c1e1500 */
[C---:B------:R-:W-:Y:S02]  /*4400*/  IMAD.WIDE R6, R171.reuse, 0x2, R166 ;  /* 0x00000002ab067825 */ /* 0x040fe400078e02a6 */
[----:B------:R-:W5:Y:S02]  /*4410*/  LDG.E.U16 R29, desc[UR28][R10.64] ;  /* 0x0000001c0a1d7981 */ /* 0x000f64000c1e1500 */
[----:B-1----:R-:W-:-:S02]  /*4420*/  IMAD.WIDE R4, R171, 0x2, R156 ;  /* 0x00000002ab047825 */ /* 0x002fc400078e029c */
[----:B------:R-:W5:Y:S02]  /*4430*/  LDG.E.U16 R26, desc[UR28][R6.64] ;  /* 0x0000001c061a7981 */ /* 0x000f64000c1e1500 */
[C---:B------:R-:W-:Y:S02]  /*4440*/  IMAD.WIDE R8, R171.reuse, 0x2, R148 ;  /* 0x00000002ab087825 */ /* 0x040fe400078e0294 */
[----:B------:R1:W5:Y:S02]  /*4450*/  LDG.E.U16 R30, desc[UR28][R4.64] ;  /* 0x0000001c041e7981 */ /* 0x000364000c1e1500 */
[C---:B0-----:R-:W-:Y:S02]  /*4460*/  IMAD.WIDE R12, R171.reuse, 0x2, R140 ;  /* 0x00000002ab0c7825 */ /* 0x041fe400078e028c */
[----:B------:R0:W5:Y:S02]  /*4470*/  LDG.E.U16 R34, desc[UR28][R8.64] ;  /* 0x0000001c08227981 */ /* 0x000164000c1e1500 */
[----:B------:R-:W-:-:S02]  /*4480*/  IMAD.WIDE R14, R171, 0x2, R130 ;  /* 0x00000002ab0e7825 */ /* 0x000fc400078e0282 */
[----:B------:R0:W5:Y:S02]  /*4490*/  LDG.E.U16 R178, desc[UR28][R12.64] ;  /* 0x0000001c0cb27981 */ /* 0x000164000c1e1500 */
[C---:B------:R-:W-:Y:S02]  /*44a0*/  IMAD.WIDE R18, R171.reuse, 0x2, R122 ;  /* 0x00000002ab127825 */ /* 0x040fe400078e027a */
[----:B------:R0:W5:Y:S02]  /*44b0*/  LDG.E.U16 R182, desc[UR28][R14.64] ;  /* 0x0000001c0eb67981 */ /* 0x000164000c1e1500 */
[C---:B------:R-:W-:Y:S02]  /*44c0*/  IMAD.WIDE R16, R171.reuse, 0x2, R114 ;  /* 0x00000002ab107825 */ /* 0x040fe400078e0272 */
[----:B------:R-:W5:Y:S02]  /*44d0*/  LDG.E.U16 R22, desc[UR28][R18.64] ;  /* 0x0000001c12167981 */ /* 0x000f64000c1e1500 */
[----:B------:R-:W-:-:S02]  /*44e0*/  IMAD.WIDE R20, R171, 0x2, R106 ;  /* 0x00000002ab147825 */ /* 0x000fc400078e026a */
[----:B------:R0:W5:Y:S02]  /*44f0*/  LDG.E.U16 R188, desc[UR28][R16.64] ;  /* 0x0000001c10bc7981 */ /* 0x000164000c1e1500 */
[C---:B-1----:R-:W-:Y:S02]  /*4500*/  IMAD.WIDE R4, R171.reuse, 0x2, R164 ;  /* 0x00000002ab047825 */ /* 0x042fe400078e02a4 */
[----:B------:R-:W5:Y:S02]  /*4510*/  LDG.E.U16 R20, desc[UR28][R20.64] ;  /* 0x0000001c14147981 */ /* 0x000f64000c1e1500 */
[C---:B------:R-:W-:Y:S02]  /*4520*/  IMAD.WIDE R6, R171.reuse, 0x2, R154 ;  /* 0x00000002ab067825 */ /* 0x040fe400078e029a */
[----:B------:R-:W5:Y:S02]  /*4530*/  LDG.E.U16 R5, desc[UR28][R4.64] ;  /* 0x0000001c04057981 */ /* 0x000f64000c1e1500 */
[----:B------:R-:W-:-:S02]  /*4540*/  IMAD.WIDE R10, R171, 0x2, R146 ;  /* 0x00000002ab0a7825 */ /* 0x000fc400078e0292 */
[----:B------:R-:W5:Y:S02]  /*4550*/  LDG.E.U16 R7, desc[UR28][R6.64] ;  /* 0x0000001c06077981 */ /* 0x000f64000c1e1500 */
[C---:B0-----:R-:W-:Y:S02]  /*4560*/  IMAD.WIDE R8, R171.reuse, 0x2, R136 ;  /* 0x00000002ab087825 */ /* 0x041fe400078e0288 */
[----:B------:R-:W5:Y:S02]  /*4570*/  LDG.E.U16 R11, desc[UR28][R10.64] ;  /* 0x0000001c0a0b7981 */ /* 0x000f64000c1e1500 */
[C---:B------:R-:W-:Y:S02]  /*4580*/  IMAD.WIDE R12, R171.reuse, 0x2, R128 ;  /* 0x00000002ab0c7825 */ /* 0x040fe400078e0280 */
[----:B------:R-:W5:Y:S02]  /*4590*/  LDG.E.U16 R9, desc[UR28][R8.64] ;  /* 0x0000001c08097981 */ /* 0x000f64000c1e1500 */
[----:B------:R-:W-:-:S02]  /*45a0*/  IMAD.WIDE R14, R171, 0x2, R120 ;  /* 0x00000002ab0e7825 */ /* 0x000fc400078e0278 */
[----:B------:R-:W5:Y:S02]  /*45b0*/  LDG.E.U16 R13, desc[UR28][R12.64] ;  /* 0x0000001c0c0d7981 */ /* 0x000f64000c1e1500 */
[C---:B------:R-:W-:Y:S02]  /*45c0*/  IMAD.WIDE R16, R171.reuse, 0x2, R112 ;  /* 0x00000002ab107825 */ /* 0x040fe400078e0270 */
[----:B------:R-:W5:Y:S02]  /*45d0*/  LDG.E.U16 R15, desc[UR28][R14.64] ;  /* 0x0000001c0e0f7981 */ /* 0x000f64000c1e1500 */
[----:B------:R-:W-:Y:S02]  /*45e0*/  IMAD.WIDE R18, R171, 0x2, R104 ;  /* 0x00000002ab127825 */ /* 0x000fe400078e0268 */
[----:B------:R-:W5:Y:S04]  /*45f0*/  LDG.E.U16 R17, desc[UR28][R16.64] ;  /* 0x0000001c10117981 */ /* 0x000f68000c1e1500 */
[----:B------:R-:W5:Y:S01]  /*4600*/  LDG.E.U16 R19, desc[UR28][R18.64] ;  /* 0x0000001c12137981 */ /* 0x000f62000c1e1500 */
[----:B------:R-:W-:-:S02]  /*4610*/  UMOV UR8, 0x1 ;  /* 0x0000000100087882 */ /* 0x000fc40000000000 */
[----:B------:R-:W-:-:S04]  /*4620*/  @!UP0 UIADD3 UR8, UPT, UPT, -UR8, 0x100000, URZ ;  /* 0x0010000008088890 */ /* 0x000fc8000fffe1ff */
[----:B------:R-:W-:Y:S02]  /*4630*/  @!UP0 USHF.L.U32 UR9, UR8, 0xb, URZ ;  /* 0x0000000b08098899 */ /* 0x000fe400080006ff */
[----:B------:R-:W-:Y:S01]  /*4640*/  @!UP0 USHF.L.U32 UR8, UR8, 0x1, URZ ;  /* 0x0000000108088899 */ /* 0x000fe200080006ff */
[----:B------:R-:W-:Y:S01]  /*4650*/  VOTEU.ALL UP2, P1 ;  /* 0x0000000000ff7886 */ /* 0x000fe20000840000 */
[----:B--2---:R0:W-:Y:S04]  /*4660*/  STS.U16 [R59+UR10+0x4000], R24 ;  /* 0x004000183b007988 */ /* 0x0041e8000800040a */
[----:B----4-:R0:W-:Y:S04]  /*4670*/  STS.U16 [R59+UR10+0x4800], R32 ;  /* 0x004800203b007988 */ /* 0x0101e8000800040a */
[----:B------:R0:W-:Y:S04]  /*4680*/  STS.U16 [R59+UR10+0x4c00], R176 ;  /* 0x004c00b03b007988 */ /* 0x0001e8000800040a */
[----:B------:R0:W-:Y:S04]  /*4690*/  STS.U16 [R59+UR10+0x5000], R180 ;  /* 0x005000b43b007988 */ /* 0x0001e8000800040a */
[----:B------:R0:W-:Y:S04]  /*46a0*/  STS.U16 [R59+UR10+0x5c00], R190 ;  /* 0x005c00be3b007988 */ /* 0x0001e8000800040a */
[----:B------:R0:W-:Y:S04]  /*46b0*/  STS.U16 [R59+UR10+0x5800], R186 ;  /* 0x005800ba3b007988 */ /* 0x0001e8000800040a */
[----:B------:R0:W-:Y:S04]  /*46c0*/  STS.U16 [R59+UR10+0x4400], R28 ;  /* 0x0044001c3b007988 */ /* 0x0001e8000800040a */
[----:B------:R0:W-:Y:S04]  /*46d0*/  STS.U16 [R59+UR10+0x5400], R184 ;  /* 0x005400b83b007988 */ /* 0x0001e8000800040a */
[----:B---3--:R0:W-:Y:S04]  /*46e0*/  STS.U16 [R58+UR10+0x4100], R25 ;  /* 0x004100193a007988 */ /* 0x0081e8000800040a */
[----:B------:R0:W-:Y:S04]  /*46f0*/  STS.U16 [R58+UR10+0x4500], R27 ;  /* 0x0045001b3a007988 */ /* 0x0001e8000800040a */
[----:B-----5:R0:W-:Y:S04]  /*4700*/  STS.U16 [R58+UR10+0x4d00], R31 ;  /* 0x004d001f3a007988 */ /* 0x0201e8000800040a */
        /* <DEDUP_REMOVED lines=21> */
[----:B------:R1:W-:Y:S06]  /*4860*/  MEMBAR.ALL.CTA ;  /* 0x0000000000007992 */ /* 0x0003ec0000008000 */
[----:B-1----:R-:W-:Y:S04]  /*4870*/  FENCE.VIEW.ASYNC.S ;  /* 0x00000000000073c6 */ /* 0x002fe80000000000 */
[----:B------:R-:W1:Y:S02]  /*4880*/  FENCE.VIEW.ASYNC.S ;  /* 0x00000000000073c6 */ /* 0x000e640000000000 */
[----:B-1----:R0:W1:Y:S02]  /*4890*/  @!UP2 SYNCS.EXCH.64 URZ, [UR10+0x8010], UR8 ;  /* 0x008010080affa5b2 */ /* 0x0020640008000100 */
[----:B-1----:R-:W-:Y:S06]  /*48a0*/  BAR.SYNC.DEFER_BLOCKING 0x0 ;  /* 0x0000000000007b1d */ /* 0x002fec0000010000 */
[----:B0-----:R-:W-:Y:S05]  /*48b0*/  BRA.U UP1, `(.L_x_13) ;  /* 0x00000001014c7547 */ /* 0x001fea000b800000 */
[----:B------:R-:W-:Y:S01]  /*48c0*/  UIADD3 UR8, UPT, UPT, UR10, 0x8010, URZ ;  /* 0x000080100a087890 */ /* 0x000fe2000fffe0ff */
[----:B------:R-:W-:Y:S01]  /*48d0*/  UMOV UR23, 0x40004040 ;  /* 0x4000404000177882 */ /* 0x000fe20000000000 */
[----:B------:R-:W-:Y:S01]  /*48e0*/  UMOV UR25, 0x40004040 ;  /* 0x4000404000197882 */ /* 0x000fe20000000000 */
[----:B------:R-:W-:Y:S01]  /*48f0*/  UMOV UR30, 0x0 ;  /* 0x00000000001e7882 */ /* 0x000fe20000000000 */
[----:B------:R-:W-:Y:S01]  /*4900*/  UMOV UR31, 0x4108010 ;  /* 0x04108010001f7882 */ /* 0x000fe20000000000 */
[----:B------:R-:W-:Y:S01]  /*4910*/  UMOV UR32, 0x0 ;  /* 0x0000000000207882 */ /* 0x000fe20000000000 */
[----:B------:R-:W-:Y:S01]  /*4920*/  UMOV UR33, 0x4108010 ;  /* 0x0410801000217882 */ /* 0x000fe20000000000 */
[----:B------:R-:W-:Y:S01]  /*4930*/  UMOV UR50, 0x0 ;  /* 0x0000000000327882 */ /* 0x000fe20000000000 */
[----:B------:R-:W-:Y:S01]  /*4940*/  UMOV UR51, 0x4108010 ;  /* 0x0410801000337882 */ /* 0x000fe20000000000 */
[----:B------:R0:W-:Y:S01]  /*4950*/  UTCHMMA gdesc[UR22], gdesc[UR24], tmem[UR12], tmem[UR30], idesc[UR31], !UPT ;  /* 0x00ff1e18160075ea */ /* 0x0001e2000f80000c */
[----:B------:R-:W-:Y:S01]  /*4960*/  UMOV UR9, URZ ;  /* 0x000000ff00097c82 */ /* 0x000fe20008000000 */
        /* <DEDUP_REMOVED lines=8> */
.L_x_13:
[----:B------:R-:W1:Y:S02]  /*49f0*/  SYNCS.PHASECHK.TRANS64.TRYWAIT P2, [UR10+0x8010], RZ ;  /* 0x008010ffff0075a7 */ /* 0x000e64000804110a */
[----:B-1----:R-:W-:Y:S05]  /*4a00*/  @!P2 BRA `(.L_x_14) ;  /* 0x000000300064a947 */ /* 0x002fea0003800000 */
.L_x_23:
[----:B------:R-:W-:Y:S01]  /*4a10*/  BAR.SYNC.DEFER_BLOCKING 0x0 ;  /* 0x0000000000007b1d */ /* 0x000fe20000010000 */
[----:B------:R-:W-:-:S04]  /*4a20*/  IMAD.WIDE R208, R173, 0x2, R102 ;  /* 0x00000002add07825 */ /* 0x000fc800078e0266 */
[----:B------:R-:W-:Y:S01]  /*4a30*/  IMAD.WIDE R206, R173, 0x2, R94 ;  /* 0x00000002adce7825 */ /* 0x000fe200078e025e */
[----:B------:R-:W-:Y:S01]  /*4a40*/  LDTM.16dp32bit_t0_t15.x32 R4, tmem[UR14+0x100000] ;  /* 0x1000000e000479ee */ /* 0x000fe20008a80000 */
[----:B------:R-:W1:Y:S01]  /*4a50*/  LDTM.16dp32bit_t16_t31.x32 R4, tmem[UR14+0x100020] ;  /* 0x1000200e000479ee */ /* 0x000e620008aa0000 */
[----:B------:R-:W2:Y:S01]  /*4a60*/  @!P1 SYNCS.CCTL.IV [UR10+0x8010] ;  /* 0x00801000ff0099b1 */ /* 0x000ea2000800000a */
[----:B------:R-:W-:Y:S01]  /*4a70*/  NOP ;  /* 0x0000000000007918 */ /* 0x000fe20000000000 */
[----:B-1----:R-:W-:Y:S01]  /*4a80*/  FMUL R139, R4, UR35 ;  /* 0x00000023048b7c20 */ /* 0x002fe20008400000 */
[----:B------:R-:W-:Y:S01]  /*4a90*/  FMUL R176, R5, UR35 ;  /* 0x0000002305b07c20 */ /* 0x000fe20008400000 */
[----:B------:R-:W-:Y:S01]  /*4aa0*/  FMUL R177, R6, UR35 ;  /* 0x0000002306b17c20 */ /* 0x000fe20008400000 */
[----:B------:R-:W-:Y:S01]  /*4ab0*/  FMUL R178, R7, UR35 ;  /* 0x0000002307b27c20 */ /* 0x000fe20008400000 */
[----:B------:R-:W-:-:S03]  /*4ac0*/  FMUL R179, R8, UR35 ;  /* 0x0000002308b37c20 */ /* 0x000fc60008400000 */
[----:B------:R-:W-:Y:S01]  /*4ad0*/  FMNMX3 R177, R139, R176, R177, !PT ;  /* 0x000000b08bb17276 */ /* 0x000fe200078000b1 */
[----:B------:R-:W-:Y:S01]  /*4ae0*/  FMUL R139, R9, UR35 ;  /* 0x00000023098b7c20 */ /* 0x000fe20008400000 */
[----:B------:R-:W-:Y:S02]  /*4af0*/  FMUL R176, R10, UR35 ;  /* 0x000000230ab07c20 */ /* 0x000fe40008400000 */
[----:B------:R-:W-:Y:S01]  /*4b00*/  FMNMX3 R179, R177, R178, R179, !PT ;  /* 0x000000b2b1b37276 */ /* 0x000fe200078000b3 */
[----:B------:R-:W-:Y:S01]  /*4b10*/  FMUL R177, R11, UR35 ;  /* 0x000000230bb17c20 */ /* 0x000fe20008400000 */
[----:B------:R-:W-:Y:S02]  /*4b20*/  FMUL R178, R12, UR35 ;  /* 0x000000230cb27c20 */ /* 0x000fe40008400000 */
[----:B------:R-:W-:Y:S01]  /*4b30*/  FMNMX3 R179, R179, R139, R176, !PT ;  /* 0x0000008bb3b37276 */ /* 0x000fe200078000b0 */
[----:B------:R-:W-:Y:S01]  /*4b40*/  FMUL R139, R13, UR35 ;  /* 0x000000230d8b7c20 */ /* 0x000fe20008400000 */
[----:B------:R-:W-:-:S02]  /*4b50*/  FMUL R176, R14, UR35 ;  /* 0x000000230eb07c20 */ /* 0x000fc40008400000 */
        /* <DEDUP_REMOVED lines=31> */
[----:B------:R-:W-:-:S03]  /*4d50*/  FMUL R177, R35, UR35 ;  /* 0x0000002323b17c20 */ /* 0x000fc60008400000 */
[----:B------:R-:W-:-:S04]  /*4d60*/  FMNMX3 R176, R178, R139, R176, !PT ;  /* 0x0000008bb2b07276 */ /* 0x000fc800078000b0 */
[----:B------:R-:W-:-:S05]  /*4d70*/  FMNMX R177, R177, R176, !PT ;  /* 0x000000b0b1b17209 */ /* 0x000fca0007800000 */
[----:B------:R-:W1:Y:S02]  /*4d80*/  SHFL.BFLY PT, R139, R177, 0x10, 0x1f ;  /* 0x0e001f00b18b7f89 */ /* 0x000e6400000e0000 */
[----:B-1----:R-:W-:-:S05]  /*4d90*/  FMNMX3 R139, R177, R139, R172, !PT ;  /* 0x0000008bb18b7276 */ /* 0x002fca00078000ac */
        /* <DEDUP_REMOVED lines=14> */
[----:B------:R-:W-:Y:S01]  /*4e80*/  FMUL R176, R9, 1.4426950216293334961 ;  /* 0x3fb8aa3b09b07820 */ /* 0x000fe20000400000 */
[----:B------:R-:W-:Y:S01]  /*4e90*/  FMUL R13, R13, 1.4426950216293334961 ;  /* 0x3fb8aa3b0d0d7820 */ /* 0x000fe20000400000 */
[--C-:B------:R-:W-:Y:S01]  /*4ea0*/  FFMA R11, R11, UR35, -R139.reuse ;  /* 0x000000230b0b7c23 */ /* 0x100fe2000800088b */
[----:B------:R-:W-:Y:S01]  /*4eb0*/  FMUL R8, R8, 1.4426950216293334961 ;  /* 0x3fb8aa3b08087820 */ /* 0x000fe20000400000 */
[----:B------:R-:W1:Y:S01]  /*4ec0*/  MUFU.EX2 R5, R5 ;  /* 0x0000000500057308 */ /* 0x000e620000000800 */
[--C-:B------:R-:W-:Y:S01]  /*4ed0*/  FFMA R12, R12, UR35, -R139.reuse ;  /* 0x000000230c0c7c23 */ /* 0x100fe2000800088b */
[----:B------:R-:W-:Y:S01]  /*4ee0*/  FMUL R11, R11, 1.4426950216293334961 ;  /* 0x3fb8aa3b0b0b7820 */ /* 0x000fe20000400000 */
[--C-:B------:R-:W-:Y:S01]  /*4ef0*/  FFMA R14, R14, UR35, -R139.reuse ;  /* 0x000000230e0e7c23 */ /* 0x100fe2000800088b */
[--C-:B------:R-:W-:Y:S01]  /*4f00*/  FFMA R15, R15, UR35, -R139.reuse ;  /* 0x000000230f0f7c23 */ /* 0x100fe2000800088b */
[----:B------:R-:W-:Y:S01]  /*4f10*/  FMUL R9, R12, 1.4426950216293334961 ;  /* 0x3fb8aa3b0c097820 */ /* 0x000fe20000400000 */
[--C-:B------:R-:W-:Y:S01]  /*4f20*/  FFMA R16, R16, UR35, -R139.reuse ;  /* 0x0000002310107c23 */ /* 0x100fe2000800088b */
[----:B------:R-:W-:Y:S01]  /*4f30*/  FMUL R14, R14, 1.4426950216293334961 ;  /* 0x3fb8aa3b0e0e7820 */ /* 0x000fe20000400000 */
[----:B------:R-:W3:Y:S01]  /*4f40*/  MUFU.EX2 R6, R6 ;  /* 0x0000000600067308 */ /* 0x000ee20000000800 */
[----:B------:R-:W-:Y:S01]  /*4f50*/  FMUL R15, R15, 1.4426950216293334961 ;  /* 0x3fb8aa3b0f0f7820 */ /* 0x000fe20000400000 */
[----:B------:R-:W-:Y:S01]  /*4f60*/  FMUL R16, R16, 1.4426950216293334961 ;  /* 0x3fb8aa3b10107820 */ /* 0x000fe20000400000 */
[--C-:B------:R-:W-:Y:S01]  /*4f70*/  FFMA R17, R17, UR35, -R139.reuse ;  /* 0x0000002311117c23 */ /* 0x100fe2000800088b */
[--C-:B------:R-:W-:Y:S01]  /*4f80*/  FFMA R18, R18, UR35, -R139.reuse ;  /* 0x0000002312127c23 */ /* 0x100fe2000800088b */
[--C-:B------:R-:W-:Y:S01]  /*4f90*/  FFMA R19, R19, UR35, -R139.reuse ;  /* 0x0000002313137c23 */ /* 0x100fe2000800088b */
[--C-:B------:R-:W-:Y:S01]  /*4fa0*/  FFMA R20, R20, UR35, -R139.reuse ;  /* 0x0000002314147c23 */ /* 0x100fe2000800088b */
[----:B------:R-:W-:Y:S01]  /*4fb0*/  FMUL R17, R17, 1.4426950216293334961 ;  /* 0x3fb8aa3b11117820 */ /* 0x000fe20000400000 */
[----:B------:R-:W4:Y:S01]  /*4fc0*/  MUFU.EX2 R179, R179 ;  /* 0x000000b300b37308 */ /* 0x000f220000000800 */
[----:B------:R-:W-:Y:S01]  /*4fd0*/  FMUL R18, R18, 1.4426950216293334961 ;  /* 0x3fb8aa3b12127820 */ /* 0x000fe20000400000 */
[----:B------:R-:W-:Y:S01]  /*4fe0*/  FMUL R19, R19, 1.4426950216293334961 ;  /* 0x3fb8aa3b13137820 */ /* 0x000fe20000400000 */
[----:B------:R-:W-:Y:S01]  /*4ff0*/  FMUL R20, R20, 1.4426950216293334961 ;  /* 0x3fb8aa3b14147820 */ /* 0x000fe20000400000 */
[--C-:B------:R-:W-:Y:S01]  /*5000*/  FFMA R21, R21, UR35, -R139.reuse ;  /* 0x0000002315157c23 */ /* 0x100fe2000800088b */
[--C-:B------:R-:W-:Y:S01]  /*5010*/  FFMA R22, R22, UR35, -R139.reuse ;  /* 0x0000002316167c23 */ /* 0x100fe2000800088b */
[--C-:B------:R-:W-:Y:S01]  /*5020*/  FFMA R23, R23, UR35, -R139.reuse ;  /* 0x0000002317177c23 */ /* 0x100fe2000800088b */
[--C-:B------:R-:W-:Y:S01]  /*5030*/  FFMA R24, R24, UR35, -R139.reuse ;  /* 0x0000002318187c23 */ /* 0x100fe2000800088b */
[----:B------:R-:W5:Y:S01]  /*5040*/  MUFU.EX2 R7, R7 ;  /* 0x0000000700077308 */ /* 0x000f620000000800 */
[----:B------:R-:W-:Y:S01]  /*5050*/  FMUL R21, R21, 1.4426950216293334961 ;  /* 0x3fb8aa3b15157820 */ /* 0x000fe20000400000 */
[----:B------:R-:W-:Y:S01]  /*5060*/  FMUL R22, R22, 1.4426950216293334961 ;  /* 0x3fb8aa3b16167820 */ /* 0x000fe20000400000 */
[----:B------:R-:W-:Y:S01]  /*5070*/  FMUL R23, R23, 1.4426950216293334961 ;  /* 0x3fb8aa3b17177820 */ /* 0x000fe20000400000 */
[----:B------:R-:W-:Y:S01]  /*5080*/  FMUL R24, R24, 1.4426950216293334961 ;  /* 0x3fb8aa3b18187820 */ /* 0x000fe20000400000 */
[--C-:B------:R-:W-:Y:S01]  /*5090*/  FFMA R25, R25, UR35, -R139.reuse ;  /* 0x0000002319197c23 */ /* 0x100fe2000800088b */
[--C-:B------:R-:W-:Y:S01]  /*50a0*/  FFMA R26, R26, UR35, -R139.reuse ;  /* 0x000000231a1a7c23 */ /* 0x100fe2000800088b */
[--C-:B------:R-:W-:Y:S01]  /*50b0*/  FFMA R27, R27, UR35, -R139.reuse ;  /* 0x000000231b1b7c23 */ /* 0x100fe2000800088b */
[----:B------:R-:W0:Y:S01]  /*50c0*/  MUFU.EX2 R10, R176 ;  /* 0x000000b0000a7308 */ /* 0x000e220000000800 */
[----:B------:R-:W-:Y:S01]  /*50d0*/  FMUL R25, R25, 1.4426950216293334961 ;  /* 0x3fb8aa3b19197820 */ /* 0x000fe20000400000 */
[----:B------:R-:W-:Y:S01]  /*50e0*/  FMUL R26, R26, 1.4426950216293334961 ;  /* 0x3fb8aa3b1a1a7820 */ /* 0x000fe20000400000 */
[----:B------:R-:W-:Y:S01]  /*50f0*/  FMUL R27, R27, 1.4426950216293334961 ;  /* 0x3fb8aa3b1b1b7820 */ /* 0x000fe20000400000 */
[--C-:B------:R-:W-:Y:S01]  /*5100*/  FFMA R28, R28, UR35, -R139.reuse ;  /* 0x000000231c1c7c23 */ /* 0x100fe2000800088b */
[--C-:B------:R-:W-:Y:S01]  /*5110*/  FFMA R29, R29, UR35, -R139.reuse ;  /* 0x000000231d1d7c23 */ /* 0x100fe2000800088b */
[--C-:B------:R-:W-:Y:S01]  /*5120*/  FFMA R30, R30, UR35, -R139.reuse ;  /* 0x000000231e1e7c23 */ /* 0x100fe2000800088b */
[--C-:B------:R-:W-:Y:S01]  /*5130*/  FFMA R31, R31, UR35, -R139.reuse ;  /* 0x000000231f1f7c23 */ /* 0x100fe2000800088b */
[----:B------:R1:W-:Y:S01]  /*5140*/  MUFU.EX2 R178, R13 ;  /* 0x0000000d00b27308 */ /* 0x0003e20000000800 */
[----:B------:R-:W-:Y:S01]  /*5150*/  FMUL R28, R28, 1.4426950216293334961 ;  /* 0x3fb8aa3b1c1c7820 */ /* 0x000fe20000400000 */
[----:B------:R-:W-:Y:S01]  /*5160*/  FMUL R29, R29, 1.4426950216293334961 ;  /* 0x3fb8aa3b1d1d7820 */ /* 0x000fe20000400000 */
[----:B------:R-:W-:Y:S01]  /*5170*/  FMUL R30, R30, 1.4426950216293334961 ;  /* 0x3fb8aa3b1e1e7820 */ /* 0x000fe20000400000 */
[--C-:B------:R-:W-:Y:S01]  /*5180*/  FFMA R32, R32, UR35, -R139.reuse ;  /* 0x0000002320207c23 */ /* 0x100fe2000800088b */
[----:B------:R-:W-:Y:S01]  /*5190*/  FMUL R31, R31, 1.4426950216293334961 ;  /* 0x3fb8aa3b1f1f7820 */ /* 0x000fe20000400000 */
[--C-:B------:R-:W-:Y:S01]  /*51a0*/  FFMA R33, R33, UR35, -R139.reuse ;  /* 0x0000002321217c23 */ /* 0x100fe2000800088b */
[----:B------:R-:W-:Y:S01]  /*51b0*/  FFMA R34, R34, UR35, -R139 ;  /* 0x0000002322227c23 */ /* 0x000fe2000800088b */
[----:B------:R-:W0:Y:S01]  /*51c0*/  MUFU.EX2 R8, R8 ;  /* 0x0000000800087308 */ /* 0x000e220000000800 */
[----:B-1----:R-:W-:Y:S01]  /*51d0*/  FADD R13, R4, R5 ;  /* 0x00000005040d7221 */ /* 0x002fe20000000000 */
[----:B------:R-:W-:Y:S01]  /*51e0*/  FMUL R32, R32, 1.4426950216293334961 ;  /* 0x3fb8aa3b20207820 */ /* 0x000fe20000400000 */
[----:B------:R-:W-:Y:S01]  /*51f0*/  FMUL R33, R33, 1.4426950216293334961 ;  /* 0x3fb8aa3b21217820 */ /* 0x000fe20000400000 */
[----:B------:R-:W-:Y:S01]  /*5200*/  FFMA R35, R35, UR35, -R139 ;  /* 0x0000002323237c23 */ /* 0x000fe2000800088b */
[----:B---3--:R-:W-:Y:S01]  /*5210*/  FADD R12, R6, R13 ;  /* 0x0000000d060c7221 */ /* 0x008fe20000000000 */
[----:B------:R-:W-:-:S02]  /*5220*/  FMUL R34, R34, 1.4426950216293334961 ;  /* 0x3fb8aa3b22227820 */ /* 0x000fc40000400000 */
[----:B------:R-:W1:Y:S01]  /*5230*/  MUFU.EX2 R11, R11 ;  /* 0x0000000b000b7308 */ /* 0x000e620000000800 */
[----:B----4-:R-:W-:Y:S01]  /*5240*/  FADD R12, R179, R12 ;  /* 0x0000000cb30c7221 */ /* 0x010fe20000000000 */
[----:B------:R-:W-:-:S03]  /*5250*/  FMUL R35, R35, 1.4426950216293334961 ;  /* 0x3fb8aa3b23237820 */ /* 0x000fc60000400000 */
[----:B-----5:R-:W-:-:S03]  /*5260*/  FADD R13, R7, R12 ;  /* 0x0000000c070d7221 */ /* 0x020fc60000000000 */
[----:B------:R-:W3:Y:S01]  /*5270*/  MUFU.EX2 R9, R9 ;  /* 0x0000000900097308 */ /* 0x000ee20000000800 */
[----:B0-----:R-:W-:-:S04]  /*5280*/  FADD R13, R10, R13 ;  /* 0x0000000d0a0d7221 */ /* 0x001fc80000000000 */
[----:B------:R-:W-:-:S03]  /*5290*/  FADD R12, R8, R13 ;  /* 0x0000000d080c7221 */ /* 0x000fc60000000000 */
[----:B------:R0:W4:Y:S01]  /*52a0*/  MUFU.EX2 R176, R14 ;  /* 0x0000000e00b07308 */ /* 0x0001220000000800 */
[----:B-1----:R-:W-:-:S07]  /*52b0*/  FADD R12, R11, R12 ;  /* 0x0000000c0b0c7221 */ /* 0x002fce0000000000 */
[----:B------:R-:W1:Y:S01]  /*52c0*/  MUFU.EX2 R181, R15 ;  /* 0x0000000f00b57308 */ /* 0x000e620000000800 */
[----:B---3--:R-:W-:Y:S01]  /*52d0*/  FADD R13, R9, R12 ;  /* 0x0000000c090d7221 */ /* 0x008fe20000000000 */
[----:B0-----:R-:W-:-:S03]  /*52e0*/  SHF.L.U32 R14, R170, 0x1f, RZ ;  /* 0x0000001faa0e7819 */ /* 0x001fc600000006ff */
[----:B------:R-:W-:Y:S01]  /*52f0*/  FADD R13, R178, R13 ;  /* 0x0000000db20d7221 */ /* 0x000fe20000000000 */
[----:B--2---:R-:W0:Y:S02]  /*5300*/  SYNCS.PHASECHK.TRANS64.TRYWAIT P2, [UR13], R14 ;  /* 0x0000000eff0075a7 */ /* 0x004e24000804110d */
[----:B------:R-:W2:Y:S01]  /*5310*/  MUFU.EX2 R180, R16 ;  /* 0x0000001000b47308 */ /* 0x000ea20000000800 */
[----:B----4-:R-:W-:-:S07]  /*5320*/  FADD R12, R176, R13 ;  /* 0x0000000db00c7221 */ /* 0x010fce0000000000 */
[----:B------:R-:W3:Y:S01]  /*5330*/  MUFU.EX2 R185, R17 ;  /* 0x0000001100b97308 */ /* 0x000ee20000000800 */
[----:B-1----:R-:W-:-:S07]  /*5340*/  FADD R13, R181, R12 ;  /* 0x0000000cb50d7221 */ /* 0x002fce0000000000 */
[----:B------:R-:W1:Y:S01]  /*5350*/  MUFU.EX2 R183, R18 ;  /* 0x0000001200b77308 */ /* 0x000e620000000800 */
[----:B--2---:R-:W-:-:S07]  /*5360*/  FADD R12, R180, R13 ;  /* 0x0000000db40c7221 */ /* 0x004fce0000000000 */
[----:B------:R-:W2:Y:S01]  /*5370*/  MUFU.EX2 R184, R19 ;  /* 0x0000001300b87308 */ /* 0x000ea20000000800 */
[----:B---3--:R-:W-:-:S07]  /*5380*/  FADD R12, R185, R12 ;  /* 0x0000000cb90c7221 */ /* 0x008fce0000000000 */
        /* <DEDUP_REMOVED lines=31> */
[----:B-1----:R-:W-:-:S04]  /*5580*/  FADD R13, R199, R12 ;  /* 0x0000000cc70d7221 */ /* 0x002fc80000000000 */
[----:B--2---:R-:W-:-:S04]  /*5590*/  FADD R12, R210, R13 ;  /* 0x0000000dd20c7221 */ /* 0x004fc80000000000 */
[----:B---3--:R-:W-:-:S05]  /*55a0*/  FADD R177, R35, R12 ;  /* 0x0000000c23b17221 */ /* 0x008fca0000000000 */
[----:B------:R1:W2:Y:S01]  /*55b0*/  SHFL.BFLY PT, R170, R177, 0x10, 0x1f ;  /* 0x0e001f00b1aa7f89 */ /* 0x0002a200000e0000 */
[----:B0-----:R-:W-:Y:S05]  /*55c0*/  @!P2 BRA `(.L_x_15) ;  /* 0x000000240080a947 */ /* 0x001fea0003800000 */
.L_x_24:
[C---:B------:R-:W-:Y:S01]  /*55d0*/  IMAD.WIDE R204, R173.reuse, 0x2, R86 ;  /* 0x00000002adcc7825 */ /* 0x040fe200078e0256 */
[----:B------:R-:W3:Y:S03]  /*55e0*/  LDG.E.U16 R208, desc[UR28][R208.64] ;  /* 0x0000001cd0d07981 */ /* 0x000ee6000c1e1500 */
[C---:B------:R-:W-:Y:S01]  /*55f0*/  IMAD.WIDE R202, R173.reuse, 0x2, R78 ;  /* 0x00000002adca7825 */ /* 0x040fe200078e024e */
[----:B------:R-:W4:Y:S03]  /*5600*/  LDG.E.U16 R206, desc[UR28][R206.64] ;  /* 0x0000001ccece7981 */ /* 0x000f26000c1e1500 */
[C---:B------:R-:W-:Y:S01]  /*5610*/  IMAD.WIDE R12, R173.reuse, 0x2, R70 ;  /* 0x00000002ad0c7825 */ /* 0x040fe200078e0246 */
[----:B------:R-:W5:Y:S03]  /*5620*/  LDG.E.U16 R204, desc[UR28][R204.64] ;  /* 0x0000001ccccc7981 */ /* 0x000f66000c1e1500 */
[C---:B------:R-:W-:Y:S01]  /*5630*/  IMAD.WIDE R14, R173.reuse, 0x2, R62 ;  /* 0x00000002ad0e7825 */ /* 0x040fe200078e023e */
[----:B--2---:R-:W2:Y:S03]  /*5640*/  LDG.E.U16 R202, desc[UR28][R202.64] ;  /* 0x0000001ccaca7981 */ /* 0x004ea6000c1e1500 */
[C---:B------:R-:W-:Y:S01]  /*5650*/  IMAD.WIDE R16, R173.reuse, 0x2, R40 ;  /* 0x00000002ad107825 */ /* 0x040fe200078e0228 */
[----:B------:R0:W2:Y:S03]  /*5660*/  LDG.E.U16 R200, desc[UR28][R12.64] ;  /* 0x0000001c0cc87981 */ /* 0x0000a6000c1e1500 */
[C---:B------:R-:W-:Y:S01]  /*5670*/  IMAD.WIDE R30, R173.reuse, 0x2, R48 ;  /* 0x00000002ad1e7825 */ /* 0x040fe200078e0230 */
[----:B------:R1:W2:Y:S03]  /*5680*/  LDG.E.U16 R198, desc[UR28][R14.64] ;  /* 0x0000001c0ec67981 */ /* 0x0002a6000c1e1500 */
[C---:B------:R-:W-:Y:S01]  /*5690*/  IMAD.WIDE R28, R173.reuse, 0x2, R100 ;  /* 0x00000002ad1c7825 */ /* 0x040fe200078e0264 */
[----:B------:R0:W2:Y:S03]  /*56a0*/  LDG.E.U16 R196, desc[UR28][R16.64] ;  /* 0x0000001c10c47981 */ /* 0x0000a6000c1e1500 */
[C---:B------:R-:W-:Y:S01]  /*56b0*/  IMAD.WIDE R26, R173.reuse, 0x2, R92 ;  /* 0x00000002ad1a7825 */ /* 0x040fe200078e025c */
[----:B------:R-:W2:Y:S03]  /*56c0*/  LDG.E.U16 R34, desc[UR28][R30.64] ;  /* 0x0000001c1e227981 */ /* 0x000ea6000c1e1500 */
[C---:B------:R-:W-:Y:S01]  /*56d0*/  IMAD.WIDE R24, R173.reuse, 0x2, R84 ;  /* 0x00000002ad187825 */ /* 0x040fe200078e0254 */
[----:B------:R-:W2:Y:S03]  /*56e0*/  LDG.E.U16 R33, desc[UR28][R28.64] ;  /* 0x0000001c1c217981 */ /* 0x000ea6000c1e1500 */
[C---:B------:R-:W-:Y:S01]  /*56f0*/  IMAD.WIDE R22, R173.reuse, 0x2, R76 ;  /* 0x00000002ad167825 */ /* 0x040fe200078e024c */
[----:B------:R-:W2:Y:S03]  /*5700*/  LDG.E.U16 R201, desc[UR28][R26.64] ;  /* 0x0000001c1ac97981 */ /* 0x000ea6000c1e1500 */
[C---:B0-----:R-:W-:Y:S01]  /*5710*/  IMAD.WIDE R12, R173.reuse, 0x2, R68 ;  /* 0x00000002ad0c7825 */ /* 0x041fe200078e0244 */
[----:B------:R-:W2:Y:S03]  /*5720*/  LDG.E.U16 R203, desc[UR28][R24.64] ;  /* 0x0000001c18cb7981 */ /* 0x000ea6000c1e1500 */
[C---:B-1----:R-:W-:Y:S01]  /*5730*/  IMAD.WIDE R14, R173.reuse, 0x2, R60 ;  /* 0x00000002ad0e7825 */ /* 0x042fe200078e023c */
[----:B------:R0:W2:Y:S03]  /*5740*/  LDG.E.U16 R205, desc[UR28][R22.64] ;  /* 0x0000001c16cd7981 */ /* 0x0000a6000c1e1500 */
[C---:B------:R-:W-:Y:S01]  /*5750*/  IMAD.WIDE R16, R173.reuse, 0x2, R42 ;  /* 0x00000002ad107825 */ /* 0x040fe200078e022a */
[----:B------:R1:W2:Y:S03]  /*5760*/  LDG.E.U16 R207, desc[UR28][R12.64] ;  /* 0x0000001c0ccf7981 */ /* 0x0002a6000c1e1500 */
[C---:B------:R-:W-:Y:S01]  /*5770*/  IMAD.WIDE R18, R173.reuse, 0x2, R50 ;  /* 0x00000002ad127825 */ /* 0x040fe200078e0232 */
[----:B------:R1:W2:Y:S03]  /*5780*/  LDG.E.U16 R209, desc[UR28][R14.64] ;  /* 0x0000001c0ed17981 */ /* 0x0002a6000c1e1500 */
[C---:B------:R-:W-:Y:S01]  /*5790*/  IMAD.WIDE R20, R173.reuse, 0x2, R98 ;  /* 0x00000002ad147825 */ /* 0x040fe200078e0262 */
[----:B------:R1:W2:Y:S03]  /*57a0*/  LDG.E.U16 R211, desc[UR28][R16.64] ;  /* 0x0000001c10d37981 */ /* 0x0002a6000c1e1500 */
[C---:B0-----:R-:W-:Y:S01]  /*57b0*/  IMAD.WIDE R22, R173.reuse, 0x2, R90 ;  /* 0x00000002ad167825 */ /* 0x041fe200078e025a */
[----:B------:R0:W2:Y:S03]  /*57c0*/  LDG.E.U16 R213, desc[UR28][R18.64] ;  /* 0x0000001c12d57981 */ /* 0x0000a6000c1e1500 */
[C---:B------:R-:W-:Y:S01]  /*57d0*/  IMAD.WIDE R24, R173.reuse, 0x2, R82 ;  /* 0x00000002ad187825 */ /* 0x040fe200078e0252 */
[----:B------:R0:W2:Y:S03]  /*57e0*/  LDG.E.U16 R212, desc[UR28][R20.64] ;  /* 0x0000001c14d47981 */ /* 0x0000a6000c1e1500 */
[C---:B------:R-:W-:Y:S01]  /*57f0*/  IMAD.WIDE R26, R173.reuse, 0x2, R74 ;  /* 0x00000002ad1a7825 */ /* 0x040fe200078e024a */
[----:B------:R0:W2:Y:S03]  /*5800*/  LDG.E.U16 R214, desc[UR28][R22.64] ;  /* 0x0000001c16d67981 */ /* 0x0000a6000c1e1500 */
[C---:B------:R-:W-:Y:S01]  /*5810*/  IMAD.WIDE R28, R173.reuse, 0x2, R66 ;  /* 0x00000002ad1c7825 */ /* 0x040fe200078e0242 */
[----:B------:R0:W2:Y:S03]  /*5820*/  LDG.E.U16 R216, desc[UR28][R24.64] ;  /* 0x0000001c18d87981 */ /* 0x0000a6000c1e1500 */
[C---:B------:R-:W-:Y:S01]  /*5830*/  IMAD.WIDE R30, R173.reuse, 0x2, R36 ;  /* 0x00000002ad1e7825 */ /* 0x040fe200078e0224 */
[----:B------:R0:W2:Y:S03]  /*5840*/  LDG.E.U16 R218, desc[UR28][R26.64] ;  /* 0x0000001c1ada7981 */ /* 0x0000a6000c1e1500 */
[C---:B-1----:R-:W-:Y:S01]  /*5850*/  IMAD.WIDE R12, R173.reuse, 0x2, R44 ;  /* 0x00000002ad0c7825 */ /* 0x042fe200078e022c */
        /* <DEDUP_REMOVED lines=15> */
[C---:B-1----:R-:W-:Y:S01]  /*5950*/  IMAD.WIDE R28, R173.reuse, 0x2, R46 ;  /* 0x00000002ad1c7825 */ /* 0x042fe200078e022e */
[----:B------:R-:W2:Y:S03]  /*5960*/  LDG.E.U16 R223, desc[UR28][R24.64] ;  /* 0x0000001c18df7981 */ /* 0x000ea6000c1e1500 */
[----:B------:R-:W-:Y:S01]  /*5970*/  IMAD.WIDE R30, R173, 0x2, R54 ;  /* 0x00000002ad1e7825 */ /* 0x000fe200078e0236 */
[----:B------:R-:W2:Y:S04]  /*5980*/  LDG.E.U16 R225, desc[UR28][R26.64] ;  /* 0x0000001c1ae17981 */ /* 0x000ea8000c1e1500 */
[----:B------:R-:W2:Y:S04]  /*5990*/  LDG.E.U16 R227, desc[UR28][R28.64] ;  /* 0x0000001c1ce37981 */ /* 0x000ea8000c1e1500 */
[----:B------:R-:W2:Y:S01]  /*59a0*/  LDG.E.U16 R229, desc[UR28][R30.64] ;  /* 0x0000001c1ee57981 */ /* 0x000ea2000c1e1500 */
[----:B------:R-:W-:-:S02]  /*59b0*/  F2FP.F16.F32.PACK_AB R4, R5, R4 ;  /* 0x000000040504723e */ /* 0x000fc400000000ff */
[----:B------:R-:W-:Y:S02]  /*59c0*/  F2FP.F16.F32.PACK_AB R5, R179, R6 ;  /* 0x00000006b305723e */ /* 0x000fe400000000ff */
[----:B------:R-:W-:Y:S02]  /*59d0*/  F2FP.F16.F32.PACK_AB R6, R10, R7 ;  /* 0x000000070a06723e */ /* 0x000fe400000000ff */
[----:B------:R-:W-:Y:S02]  /*59e0*/  F2FP.F16.F32.PACK_AB R7, R11, R8 ;  /* 0x000000080b07723e */ /* 0x000fe400000000ff */
[----:B------:R-:W-:Y:S02]  /*59f0*/  F2FP.F16.F32.PACK_AB R8, R178, R9 ;  /* 0x00000009b208723e */ /* 0x000fe400000000ff */
[----:B------:R-:W-:Y:S02]  /*5a00*/  F2FP.F16.F32.PACK_AB R9, R181, R176 ;  /* 0x000000b0b509723e */ /* 0x000fe400000000ff */
[----:B------:R-:W-:-:S02]  /*5a10*/  F2FP.F16.F32.PACK_AB R10, R185, R180 ;  /* 0x000000b4b90a723e */ /* 0x000fc400000000ff */
[----:B------:R-:W-:Y:S02]  /*5a20*/  F2FP.F16.F32.PACK_AB R11, R184, R183 ;  /* 0x000000b7b80b723e */ /* 0x000fe400000000ff */
[----:B------:R-:W-:Y:S02]  /*5a30*/  F2FP.F16.F32.PACK_AB R12, R189, R182 ;  /* 0x000000b6bd0c723e */ /* 0x000fe400000000ff */
[----:B------:R-:W-:Y:S02]  /*5a40*/  F2FP.F16.F32.PACK_AB R13, R191, R186 ;  /* 0x000000babf0d723e */ /* 0x000fe400000000ff */
[----:B0-----:R-:W-:Y:S02]  /*5a50*/  F2FP.F16.F32.PACK_AB R14, R190, R187 ;  /* 0x000000bbbe0e723e */ /* 0x001fe400000000ff */
[----:B------:R-:W-:Y:S02]  /*5a60*/  F2FP.F16.F32.PACK_AB R15, R193, R188 ;  /* 0x000000bcc10f723e */ /* 0x000fe400000000ff */
[----:B------:R-:W-:-:S02]  /*5a70*/  F2FP.F16.F32.PACK_AB R16, R195, R192 ;  /* 0x000000c0c310723e */ /* 0x000fc400000000ff */
[----:B------:R-:W-:Y:S02]  /*5a80*/  F2FP.F16.F32.PACK_AB R17, R197, R194 ;  /* 0x000000c2c511723e */ /* 0x000fe400000000ff */
[----:B------:R-:W-:Y:S02]  /*5a90*/  F2FP.F16.F32.PACK_AB R18, R199, R32 ;  /* 0x00000020c712723e */ /* 0x000fe400000000ff */
[----:B------:R-:W-:Y:S01]  /*5aa0*/  F2FP.F16.F32.PACK_AB R19, R35, R210 ;  /* 0x000000d22313723e */ /* 0x000fe200000000ff */
[----:B------:R-:W-:-:S03]  /*5ab0*/  FADD R172, -R139, R172 ;  /* 0x000000ac8bac7221 */ /* 0x000fc60000000100 */
[----:B------:R-:W-:Y:S01]  /*5ac0*/  STTM.16dp32bit_t0_t15.x16 tmem[UR14+0x40], R4 ;  /* 0x00004004000079ed */ /* 0x000fe20008a0000e */
[----:B------:R-:W-:Y:S01]  /*5ad0*/  STTM.16dp32bit_t16_t31.x16 tmem[UR14+0x50], R4 ;  /* 0x00005004000079ed */ /* 0x000fe20008a2000e */
[----:B------:R-:W-:-:S04]  /*5ae0*/  FMUL R172, R172, 1.4426950216293334961 ;  /* 0x3fb8aa3bacac7820 */ /* 0x000fc80000400000 */
[----:B------:R-:W0:Y:S01]  /*5af0*/  MUFU.EX2 R179, R172 ;  /* 0x000000ac00b37308 */ /* 0x000e220000000800 */
[----:B------:R-:W-:Y:S01]  /*5b00*/  ULEA UR13, UR34, UR10, 0x3 ;  /* 0x0000000a220d7291 */ /* 0x000fe2000f8e18ff */
[----:B------:R-:W-:Y:S01]  /*5b10*/  FADD R170, R177, R170 ;  /* 0x000000aab1aa7221 */ /* 0x000fe20000000000 */
[----:B------:R-:W-:Y:S02]  /*5b20*/  UMOV UR4, UR5 ;  /* 0x0000000500047c82 */ /* 0x000fe40008000000 */
[----:B------:R-:W-:Y:S01]  /*5b30*/  UIADD3 UR13, UPT, UPT, UR13, 0x8000, URZ ;  /* 0x000080000d0d7890 */ /* 0x000fe2000fffe0ff */
[----:B---3--:R-:W-:Y:S04]  /*5b40*/  STS.U16 [R59+UR10+0x6000], R208 ;  /* 0x006000d03b007988 */ /* 0x008fe8000800040a */
[----:B----4-:R-:W-:Y:S04]  /*5b50*/  STS.U16 [R59+UR10+0x6400], R206 ;  /* 0x006400ce3b007988 */ /* 0x010fe8000800040a */
[----:B-----5:R-:W-:Y:S04]  /*5b60*/  STS.U16 [R59+UR10+0x6800], R204 ;  /* 0x006800cc3b007988 */ /* 0x020fe8000800040a */
[----:B--2---:R-:W-:Y:S04]  /*5b70*/  STS.U16 [R59+UR10+0x6c00], R202 ;  /* 0x006c00ca3b007988 */ /* 0x004fe8000800040a */
[----:B------:R-:W-:Y:S04]  /*5b80*/  STS.U16 [R59+UR10+0x7000], R200 ;  /* 0x007000c83b007988 */ /* 0x000fe8000800040a */
[----:B------:R-:W-:Y:S04]  /*5b90*/  STS.U16 [R59+UR10+0x7400], R198 ;  /* 0x007400c63b007988 */ /* 0x000fe8000800040a */
[----:B------:R-:W-:Y:S04]  /*5ba0*/  STS.U16 [R59+UR10+0x7800], R196 ;  /* 0x007800c43b007988 */ /* 0x000fe8000800040a */
[----:B------:R-:W-:Y:S04]  /*5bb0*/  STS.U16 [R59+UR10+0x7c00], R34 ;  /* 0x007c00223b007988 */ /* 0x000fe8000800040a */
        /* <DEDUP_REMOVED lines=24> */
[----:B------:R-:W3:Y:S02]  /*5d40*/  FENCE.VIEW.ASYNC.T ;  /* 0x00000000000073c6 */ /* 0x000ee40000000200 */
[----:B---3--:R-:W-:Y:S06]  /*5d50*/  BAR.SYNC.DEFER_BLOCKING 0x0 ;  /* 0x0000000000007b1d */ /* 0x008fec0000010000 */
[----:B-1----:R-:W-:Y:S01]  /*5d60*/  LDTM.16dp32bit_t0_t15.x32 R4, tmem[UR14] ;  /* 0x0000000e000479ee */ /* 0x002fe20008a80000 */
[----:B------:R-:W0:Y:S01]  /*5d70*/  LDTM.16dp32bit_t16_t31.x32 R4, tmem[UR14+0x20] ;  /* 0x0000200e000479ee */ /* 0x000e220008aa0000 */
[----:B------:R-:W-:Y:S01]  /*5d80*/  NOP ;  /* 0x0000000000007918 */ /* 0x000fe20000000000 */
[C---:B0-----:R-:W-:Y:S01]  /*5d90*/  FMUL R4, R179.reuse, R4 ;  /* 0x00000004b3047220 */ /* 0x041fe20000400000 */
        /* <DEDUP_REMOVED lines=32> */
[----:B------:R2:W-:Y:S01]  /*5fa0*/  STTM.16dp32bit_t16_t31.x32 tmem[UR14+0x20], R4 ;  /* 0x00002004000079ed */ /* 0x0005e20008aa000e */
[----:B------:R-:W0:Y:S02]  /*5fb0*/  FENCE.VIEW.ASYNC.T ;  /* 0x00000000000073c6 */ /* 0x000e240000000200 */
[----:B0-----:R-:W-:Y:S06]  /*5fc0*/  BAR.SYNC.DEFER_BLOCKING 0x0 ;  /* 0x0000000000007b1d */ /* 0x001fec0000010000 */
[----:B------:R0:W-:Y:S06]  /*5fd0*/  MEMBAR.ALL.CTA ;  /* 0x0000000000007992 */ /* 0x0001ec0000008000 */
[----:B0-----:R-:W0:Y:S02]  /*5fe0*/  FENCE.VIEW.ASYNC.S ;  /* 0x00000000000073c6 */ /* 0x001e240000000000 */
[----:B0-----:R-:W-:Y:S06]  /*5ff0*/  BAR.SYNC.DEFER_BLOCKING 0x0 ;  /* 0x0000000000007b1d */ /* 0x001fec0000010000 */
[----:B------:R-:W-:Y:S05]  /*6000*/  BRA.U UP1, `(.L_x_16) ;  /* 0x0000000101547547 */ /* 0x000fea000b800000 */
[----:B------:R-:W-:Y:S02]  /*6010*/  UIADD3 UR23, UPT, UPT, UR11, 0x48, URZ ;  /* 0x000000480b177890 */ /* 0x000fe4000fffe0ff */
[----:B------:R-:W-:Y:S02]  /*6020*/  UIADD3 UR25, UPT, UPT, UR11, 0x50, URZ ;  /* 0x000000500b197890 */ /* 0x000fe4000fffe0ff */
        /* <DEDUP_REMOVED lines=19> */
.L_x_16:
[----:B------:R-:W-:Y:S01]  /*6160*/  UIADD3 UR34, UPT, UPT, UR34, 0x1, URZ ;  /* 0x0000000122227890 */ /* 0x000fe2000fffe0ff */
[----:B------:R-:W-:Y:S01]  /*6170*/  FFMA R160, R179, R160, R170 ;  /* 0x000000a0b3a07223 */ /* 0x000fe200000000aa */
[----:B------:R-:W-:Y:S01]  /*6180*/  UIADD3 UR6, UPT, UPT, UR6, 0x40, URZ ;  /* 0x0000004006067890 */ /* 0x000fe2000fffe0ff */
[----:B------:R-:W-:Y:S01]  /*6190*/  VIADD R173, R173, UR21 ;  /* 0x00000015adad7c36 */ /* 0x000fe20008000000 */
[----:B------:R-:W-:Y:S01]  /*61a0*/  UISETP.GT.AND UP2, UPT, UR34, 0x1, UPT ;  /* 0x000000012200788c */ /* 0x000fe2000bf44270 */
[----:B------:R-:W-:Y:S01]  /*61b0*/  IADD3 R171, PT, PT, R161, R171, RZ ;  /* 0x000000aba1ab7210 */ /* 0x000fe20007ffe0ff */
[----:B------:R-:W-:Y:S01]  /*61c0*/  IMAD.U32 R170, RZ, RZ, UR4 ;  /* 0x00000004ffaa7e24 */ /* 0x000fe2000f8e00ff */
[----:B------:R-:W-:Y:S01]  /*61d0*/  MOV R172, R139 ;  /* 0x0000008b00ac7202 */ /* 0x000fe20000000f00 */
[----:B0-----:R-:W-:Y:S02]  /*61e0*/  USEL UR5, URZ, 0x1, !UP2 ;  /* 0x00000001ff057887 */ /* 0x001fe4000d000000 */
[----:B------:R-:W-:-:S02]  /*61f0*/  USEL UR34, UR34, URZ, !UP2 ;  /* 0x000000ff22227287 */ /* 0x000fc4000d000000 */
[----:B------:R-:W-:Y:S02]  /*6200*/  UISETP.GE.AND UP2, UPT, UR6, UR15, UPT ;  /* 0x0000000f0600728c */ /* 0x000fe4000bf46270 */
[----:B------:R-:W-:-:S07]  /*6210*/  ULOP3.LUT UR5, UR4, UR5, URZ, 0x3c, !UPT ;  /* 0x0000000504057292 */ /* 0x000fce000f8e3cff */
[----:B------:R-:W-:Y:S05]  /*6220*/  BRA.U !UP2, `(.L_x_17) ;  /* 0xffffffdd0af87547 */ /* 0x000fea000b83ffff */
.L_x_12:
[C---:B-12-4-:R-:W-:Y:S01]  /*6230*/  FMUL R4, R160.reuse, 8388608 ;  /* 0x4b000000a0047820 */ /* 0x056fe20000400000 */
[C---:B------:R-:W-:Y:S01]  /*6240*/  FSETP.GEU.AND P5, PT, R160.reuse, 1.175494350822287508e-38, PT ;  /* 0x00800000a000780b */ /* 0x040fe20003fae000 */
[----:B------:R-:W0:Y:S01]  /*6250*/  LDCU UR5, c[0x0][0x3f0] ;  /* 0x00007e00ff0577ac */ /* 0x000e220008000800 */
[----:B------:R-:W-:Y:S01]  /*6260*/  IMAD.MOV.U32 R5, RZ, RZ, 0x3dc6b27f ;  /* 0x3dc6b27fff057424 */ /* 0x000fe200078e00ff */
[----:B------:R-:W-:Y:S02]  /*6270*/  FSETP.GEU.AND P2, PT, |R160|, 1.175494350822287508e-38, PT ;  /* 0x00800000a000780b */ /* 0x000fe40003f4e200 */
[----:B------:R-:W-:Y:S02]  /*6280*/  FSEL R51, R4, R160, !P5 ;  /* 0x000000a004337208 */ /* 0x000fe40006800000 */
[----:B------:R-:W-:Y:S02]  /*6290*/  FSETP.GT.AND P3, PT, |R160|, 8.50705917302346158658e+37, PT ;  /* 0x7e800000a000780b */ /* 0x000fe40003f64200 */
[----:B------:R-:W-:Y:S01]  /*62a0*/  SHF.L.U32 R48, R0, 0x4, RZ ;  /* 0x0000000400307819 */ /* 0x000fe200000006ff */
[----:B------:R-:W-:Y:S01]  /*62b0*/  VIADD R4, R51, 0xc0cafb0d ;  /* 0xc0cafb0d33047836 */ /* 0x000fe20000000000 */
[----:B------:R-:W-:-:S04]  /*62c0*/  SHF.R.U32.HI R41, RZ, 0x2, R0 ;  /* 0x00000002ff297819 */ /* 0x000fc80000011600 */
[----:B------:R-:W-:-:S04]  /*62d0*/  LOP3.LUT R36, R4, 0xff800000, RZ, 0xc0, !PT ;  /* 0xff80000004247812 */ /* 0x000fc800078ec0ff */
[----:B------:R-:W-:Y:S01]  /*62e0*/  IADD3 R4, PT, PT, R51, -R36, RZ ;  /* 0x8000002433047210 */ /* 0x000fe20007ffe0ff */
[----:B0-----:R-:W-:-:S04]  /*62f0*/  UISETP.GE.AND UP0, UPT, UR5, 0x1, UPT ;  /* 0x000000010500788c */ /* 0x001fc8000bf06270 */
[----:B------:R-:W-:Y:S01]  /*6300*/  FADD R38, R4, -1 ;  /* 0xbf80000004267421 */ /* 0x000fe20000000000 */
[----:B------:R-:W-:-:S03]  /*6310*/  SHF.L.U32 R4, R0, 0x7, RZ ;  /* 0x0000000700047819 */ /* 0x000fc600000006ff */
[----:B------:R-:W-:Y:S01]  /*6320*/  FFMA.FTZ R5, R38, R5, -0.16845393180847167969 ;  /* 0xbe2c7f3026057423 */ /* 0x000fe20000010005 */
[----:B------:R-:W-:-:S03]  /*6330*/  LOP3.LUT R40, R4, 0x800, RZ, 0xc0, !PT ;  /* 0x0000080004287812 */ /* 0x000fc600078ec0ff */
[----:B------:R-:W-:-:S04]  /*6340*/  FFMA.FTZ R5, R38, R5, 0.1716887056827545166 ;  /* 0x3e2fcf2a26057423 */ /* 0x000fc80000010005 */
[----:B------:R-:W-:-:S04]  /*6350*/  FFMA.FTZ R5, R38, R5, -0.17900948226451873779 ;  /* 0xbe374e4326057423 */ /* 0x000fc80000010005 */
[----:B------:R-:W-:-:S04]  /*6360*/  FFMA.FTZ R5, R38, R5, 0.20512372255325317383 ;  /* 0x3e520bf426057423 */ /* 0x000fc80000010005 */
[----:B------:R-:W-:Y:S01]  /*6370*/  FFMA.FTZ R5, R38, R5, -0.24046532809734344482 ;  /* 0xbe763c8b26057423 */ /* 0x000fe20000010005 */
[----:B------:R-:W-:Y:S06]  /*6380*/  BRA.U !UP0, `(.L_x_18) ;  /* 0x0000000108107547 */ /* 0x000fec000b800000 */
[----:B------:R-:W-:-:S06]  /*6390*/  USHF.L.U32 UR4, UR4, 0x1f, URZ ;  /* 0x0000001f04047899 */ /* 0x000fcc00080006ff */
[----:B------:R-:W-:-:S04]  /*63a0*/  IMAD.U32 R4, RZ, RZ, UR4 ;  /* 0x00000004ff047e24 */ /* 0x000fc8000f8e00ff */
[----:B------:R-:W0:Y:S02]  /*63b0*/  SYNCS.PHASECHK.TRANS64.TRYWAIT P4, [UR13], R4 ;  /* 0x00000004ff0075a7 */ /* 0x000e24000808110d */
[----:B0-----:R-:W-:Y:S05]  /*63c0*/  @!P4 BRA `(.L_x_19) ;  /* 0x00000018000cc947 */ /* 0x001fea0003800000 */
.L_x_18:
[----:B------:R-:W-:Y:S01]  /*63d0*/  BAR.SYNC.DEFER_BLOCKING 0x0 ;  /* 0x0000000000007b1d */ /* 0x000fe20000010000 */
[----:B------:R-:W-:Y:S01]  /*63e0*/  FFMA.FTZ R37, R38, R5, 0.28857114911079406738 ;  /* 0x3e93bf9926257423 */ /* 0x000fe20000010005 */
[----:B------:R-:W-:Y:S01]  /*63f0*/  LOP3.LUT R39, R48, 0xf0, RZ, 0xc0, !PT ;  /* 0x000000f030277812 */ /* 0x000fe200078ec0ff */
[----:B------:R-:W-:Y:S01]  /*6400*/  @P3 FMUL R160, R160, 0.25 ;  /* 0x3e800000a0a03820 */ /* 0x000fe20000400000 */
[----:B------:R-:W-:Y:S01]  /*6410*/  LOP3.LUT R43, R41, 0x18, RZ, 0xc0, !PT ;  /* 0x00000018292b7812 */ /* 0x000fe200078ec0ff */
[----:B------:R-:W-:Y:S01]  /*6420*/  FFMA.FTZ R37, R38, R37, -0.36067417263984680176 ;  /* 0xbeb8aa4926257423 */ /* 0x000fe20000010025 */
[----:B------:R-:W-:Y:S01]  /*6430*/  IADD3 R41, PT, PT, R39, UR10, R40 ;  /* 0x0000000a27297c10 */ /* 0x000fe2000fffe028 */
[----:B------:R-:W-:Y:S01]  /*6440*/  @!P2 FMUL R160, R160, 16777216 ;  /* 0x4b800000a0a0a820 */ /* 0x000fe20000400000 */
[----:B------:R-:W-:Y:S01]  /*6450*/  SHF.L.U32 R39, R0, 0x3, RZ ;  /* 0x0000000300277819 */ /* 0x000fe200000006ff */
[C---:B------:R-:W-:Y:S01]  /*6460*/  FFMA.FTZ R37, R38.reuse, R37, 0.48089820146560668945 ;  /* 0x3ef6384a26257423 */ /* 0x040fe20000010025 */
[----:B------:R-:W-:Y:S01]  /*6470*/  LOP3.LUT R64, R43, 0x1f, R0, 0xf8, !PT ;  /* 0x0000001f2b407812 */ /* 0x000fe200078ef800 */
[----:B------:R-:W0:Y:S01]  /*6480*/  LDCU.64 UR4, c[0x0][0x3e0] ;  /* 0x00007c00ff0477ac */ /* 0x000e220008000a00 */
[----:B------:R-:W-:Y:S01]  /*6490*/  LOP3.LUT R40, R39, 0x300, RZ, 0xc0, !PT ;  /* 0x0000030027287812 */ /* 0x000fe200078ec0ff */
[----:B------:R-:W-:Y:S01]  /*64a0*/  FFMA.FTZ R37, R38, R37, -0.72134751081466674805 ;  /* 0xbf38aa3b26257423 */ /* 0x000fe20000010025 */
[----:B------:R-:W-:Y:S01]  /*64b0*/  FSEL R0, RZ, -23, P5 ;  /* 0xc1b80000ff007808 */ /* 0x000fe20002800000 */
[----:B------:R-:W1:Y:S01]  /*64c0*/  LDC R56, c[0x0][0x3e8] ;  /* 0x0000fa00ff387b82 */ /* 0x000e620000000800 */
[----:B------:R-:W-:Y:S01]  /*64d0*/  IADD3 R49, PT, PT, R40, R41, RZ ;  /* 0x0000002928317210 */ /* 0x000fe20007ffe0ff */
[----:B------:R-:W-:Y:S01]  /*64e0*/  FMUL R39, R38, R37 ;  /* 0x0000002526277220 */ /* 0x000fe20000400000 */
[----:B------:R-:W-:Y:S01]  /*64f0*/  I2FP.F32.S32 R37, R36 ;  /* 0x0000002400257245 */ /* 0x000fe20000201400 */
[----:B------:R-:W-:Y:S01]  /*6500*/  IMAD.SHL.U32 R40, R64, 0x8, RZ ;  /* 0x0000000840287824 */ /* 0x000fe200078e00ff */
[----:B------:R-:W2:Y:S01]  /*6510*/  MUFU.RCP R36, R160 ;  /* 0x000000a000247308 */ /* 0x000ea20000001000 */
[C---:B------:R-:W-:Y:S01]  /*6520*/  FMUL R39, R38.reuse, R39 ;  /* 0x0000002726277220 */ /* 0x040fe20000400000 */
[----:B------:R-:W-:Y:S01]  /*6530*/  ISETP.GE.U32.AND P4, PT, R51, 0x7f800000, PT ;  /* 0x7f8000003300780c */ /* 0x000fe20003f86070 */
[----:B------:R-:W-:Y:S01]  /*6540*/  FFMA.FTZ R0, R37, 1.1920928955078125e-07, R0 ;  /* 0x3400000025007823 */ /* 0x000fe20000010000 */
[----:B------:R-:W3:Y:S02]  /*6550*/  @!P1 SYNCS.CCTL.IV [UR10+0x8000] ;  /* 0x00800000ff0099b1 */ /* 0x000ee4000800000a */
[----:B---3--:R-:W-:Y:S01]  /*6560*/  BAR.SYNC.DEFER_BLOCKING 0x0 ;  /* 0x0000000000007b1d */ /* 0x008fe20000010000 */
[----:B------:R-:W-:Y:S01]  /*6570*/  FFMA.FTZ R39, R38, 1.4426950216293334961, R39 ;  /* 0x3fb8aa3b26277823 */ /* 0x000fe20000010027 */
[----:B------:R-:W-:-:S02]  /*6580*/  LOP3.LUT R38, R48, 0x30, RZ, 0xc0, !PT ;  /* 0x0000003030267812 */ /* 0x000fc400078ec0ff */
[----:B------:R-:W-:Y:S01]  /*6590*/  LOP3.LUT R41, R40, 0xc0, RZ, 0xc0, !PT ;  /* 0x000000c028297812 */ /* 0x000fe200078ec0ff */
[----:B------:R-:W-:Y:S01]  /*65a0*/  FADD R0, R0, R39 ;  /* 0x0000002700007221 */ /* 0x000fe20000000000 */
[----:B0-----:R-:W-:Y:S02]  /*65b0*/  UIMAD UR4, UR7, UR4, URZ ;  /* 0x00000004070472a4 */ /* 0x001fe4000f8e02ff */
[----:B------:R-:W0:Y:S01]  /*65c0*/  LDC.64 R62, c[0x0][0x398] ;  /* 0x0000e600ff3e7b82 */ /* 0x000e220000000a00 */
[----:B------:R-:W-:Y:S01]  /*65d0*/  LDTM.16dp32bit_t0_t15.x32 R4, tmem[UR14] ;  /* 0x0000000e000479ee */ /* 0x000fe20008a80000 */
[----:B------:R-:W3:Y:S01]  /*65e0*/  LDTM.16dp32bit_t16_t31.x32 R4, tmem[UR14+0x20] ;  /* 0x0000200e000479ee */ /* 0x000ee20008aa0000 */
[----:B------:R-:W-:Y:S01]  /*65f0*/  IADD3 R65, PT, PT, R41, UR10, R38 ;  /* 0x0000000a29417c10 */ /* 0x000fe2000fffe026 */
[----:B------:R-:W-:Y:S01]  /*6600*/  USHF.L.U32 UR6, UR4, 0x1, URZ ;  /* 0x0000000104067899 */ /* 0x000fe200080006ff */
[----:B------:R-:W-:Y:S02]  /*6610*/  LOP3.LUT R48, R48, 0x7f0, RZ, 0xc0, !PT ;  /* 0x000007f030307812 */ /* 0x000fe400078ec0ff */
[----:B------:R-:W-:Y:S01]  /*6620*/  SHF.L.U32 R64, R64, 0x4, RZ ;  /* 0x0000000440407819 */ /* 0x000fe200000006ff */
[----:B-1----:R-:W-:-:S03]  /*6630*/  IMAD R2, R2, R56, RZ ;  /* 0x0000003802027224 */ /* 0x002fc600078e02ff */
[----:B------:R-:W-:Y:S01]  /*6640*/  LOP3.LUT R64, R64, 0xf0, RZ, 0xc0, !PT ;  /* 0x000000f040407812 */ /* 0x000fe200078ec0ff */
[----:B------:R-:W1:Y:S01]  /*6650*/  @!P1 SYNCS.CCTL.IV [UR10+0x8008] ;  /* 0x00800800ff0099b1 */ /* 0x000e62000800000a */
[----:B------:R-:W-:Y:S01]  /*6660*/  NOP ;  /* 0x0000000000007918 */ /* 0x000fe20000000000 */
[----:B------:R-:W-:Y:S01]  /*6670*/  FSETP.NEU.AND P1, PT, R51, RZ, PT ;  /* 0x000000ff3300720b */ /* 0x000fe20003f2d000 */
[----:B---3--:R-:W-:Y:S01]  /*6680*/  @P3 FMUL R6, R6, 0.25 ;  /* 0x3e80000006063820 */ /* 0x008fe20000400000 */
[----:B------:R-:W-:Y:S01]  /*6690*/  @P3 FMUL R7, R7, 0.25 ;  /* 0x3e80000007073820 */ /* 0x000fe20000400000 */
[----:B------:R-:W-:Y:S01]  /*66a0*/  @P3 FMUL R4, R4, 0.25 ;  /* 0x3e80000004043820 */ /* 0x000fe20000400000 */
[----:B------:R-:W-:Y:S01]  /*66b0*/  @P3 FMUL R5, R5, 0.25 ;  /* 0x3e80000005053820 */ /* 0x000fe20000400000 */
[----:B------:R-:W-:Y:S01]  /*66c0*/  @P3 FMUL R8, R8, 0.25 ;  /* 0x3e80000008083820 */ /* 0x000fe20000400000 */
[----:B------:R-:W-:Y:S01]  /*66d0*/  @P3 FMUL R10, R10, 0.25 ;  /* 0x3e8000000a0a3820 */ /* 0x000fe20000400000 */
[----:B------:R-:W-:Y:S01]  /*66e0*/  @!P2 FMUL R6, R6, 16777216 ;  /* 0x4b8000000606a820 */ /* 0x000fe20000400000 */
[----:B------:R-:W-:Y:S01]  /*66f0*/  @!P2 FMUL R7, R7, 16777216 ;  /* 0x4b8000000707a820 */ /* 0x000fe20000400000 */
[----:B------:R-:W-:Y:S01]  /*6700*/  @!P2 FMUL R4, R4, 16777216 ;  /* 0x4b8000000404a820 */ /* 0x000fe20000400000 */
[----:B------:R-:W-:Y:S01]  /*6710*/  @!P2 FMUL R5, R5, 16777216 ;  /* 0x4b8000000505a820 */ /* 0x000fe20000400000 */
[----:B------:R-:W-:Y:S01]  /*6720*/  @!P2 FMUL R8, R8, 16777216 ;  /* 0x4b8000000808a820 */ /* 0x000fe20000400000 */
[----:B------:R-:W-:Y:S01]  /*6730*/  @!P2 FMUL R10, R10, 16777216 ;  /* 0x4b8000000a0aa820 */ /* 0x000fe20000400000 */
[----:B--2---:R-:W-:Y:S01]  /*6740*/  FMUL R37, R36, R6 ;  /* 0x0000000624257220 */ /* 0x004fe20000400000 */
[----:B------:R-:W-:Y:S01]  /*6750*/  @P3 FMUL R9, R9, 0.25 ;  /* 0x3e80000009093820 */ /* 0x000fe20000400000 */
        /* <DEDUP_REMOVED lines=9> */
[C---:B------:R-:W-:Y:S01]  /*67f0*/  FMUL R6, R36.reuse, R7 ;  /* 0x0000000724067220 */ /* 0x040fe20000400000 */
[C---:B------:R-:W-:Y:S01]  /*6800*/  FMUL R4, R36.reuse, R4 ;  /* 0x0000000424047220 */ /* 0x040fe20000400000 */
[C---:B------:R-:W-:Y:S01]  /*6810*/  FMUL R5, R36.reuse, R5 ;  /* 0x0000000524057220 */ /* 0x040fe20000400000 */
[C---:B------:R-:W-:Y:S01]  /*6820*/  FMUL R8, R36.reuse, R8 ;  /* 0x0000000824087220 */ /* 0x040fe20000400000 */
[----:B------:R-:W-:Y:S01]  /*6830*/  FMUL R7, R36, R10 ;  /* 0x0000000a24077220 */ /* 0x000fe20000400000 */
[----:B------:R-:W-:Y:S01]  /*6840*/  @!P2 FMUL R9, R9, 16777216 ;  /* 0x4b8000000909a820 */ /* 0x000fe20000400000 */
        /* <DEDUP_REMOVED lines=9> */
[----:B------:R-:W-:Y:S01]  /*68e0*/  F2FP.F16.F32.PACK_AB R40, R37, R4 ;  /* 0x000000042528723e */ /* 0x000fe200000000ff */
[----:B------:R-:W-:Y:S01]  /*68f0*/  FMUL R9, R36, R9 ;  /* 0x0000000924097220 */ /* 0x000fe20000400000 */
[----:B------:R-:W-:Y:S01]  /*6900*/  F2FP.F16.F32.PACK_AB R44, R6, R5 ;  /* 0x00000005062c723e */ /* 0x000fe200000000ff */
[C---:B------:R-:W-:Y:S01]  /*6910*/  FMUL R4, R36.reuse, R11 ;  /* 0x0000000b24047220 */ /* 0x040fe20000400000 */
[----:B------:R-:W-:Y:S01]  /*6920*/  F2FP.F16.F32.PACK_AB R41, R7, R8 ;  /* 0x000000080729723e */ /* 0x000fe200000000ff */
[C---:B------:R-:W-:Y:S01]  /*6930*/  FMUL R12, R36.reuse, R12 ;  /* 0x0000000c240c7220 */ /* 0x040fe20000400000 */
[C---:B------:R-:W-:Y:S01]  /*6940*/  FMUL R13, R36.reuse, R13 ;  /* 0x0000000d240d7220 */ /* 0x040fe20000400000 */
[C---:B------:R-:W-:Y:S01]  /*6950*/  FMUL R5, R36.reuse, R14 ;  /* 0x0000000e24057220 */ /* 0x040fe20000400000 */
[C---:B------:R-:W-:Y:S01]  /*6960*/  FMUL R6, R36.reuse, R15 ;  /* 0x0000000f24067220 */ /* 0x040fe20000400000 */
[C---:B------:R-:W-:Y:S01]  /*6970*/  FMUL R16, R36.reuse, R16 ;  /* 0x0000001024107220 */ /* 0x040fe20000400000 */
[C---:B------:R-:W-:Y:S01]  /*6980*/  FMUL R17, R36.reuse, R17 ;  /* 0x0000001124117220 */ /* 0x040fe20000400000 */
[C---:B------:R-:W-:Y:S01]  /*6990*/  FMUL R7, R36.reuse, R18 ;  /* 0x0000001224077220 */ /* 0x040fe20000400000 */
[----:B------:R-:W-:Y:S01]  /*69a0*/  FMUL R8, R36, R19 ;  /* 0x0000001324087220 */ /* 0x000fe20000400000 */
[----:B------:R-:W-:Y:S01]  /*69b0*/  F2FP.F16.F32.PACK_AB R45, R4, R9 ;  /* 0x00000009042d723e */ /* 0x000fe200000000ff */
[----:B------:R-:W-:Y:S01]  /*69c0*/  @P3 FMUL R20, R20, 0.25 ;  /* 0x3e80000014143820 */ /* 0x000fe20000400000 */
        /* <DEDUP_REMOVED lines=8> */
[----:B------:R-:W-:Y:S01]  /*6a50*/  @P4 MOV R4, 0x7f800000 ;  /* 0x7f80000000044802 */ /* 0x000fe20000000f00 */
[----:B-1----:R1:W-:Y:S01]  /*6a60*/  STS.128 [R49], R40 ;  /* 0x0000002831007388 */ /* 0x0023e20000000c00 */
[----:B------:R-:W-:Y:S01]  /*6a70*/  @P3 FMUL R25, R25, 0.25 ;  /* 0x3e80000019193820 */ /* 0x000fe20000400000 */
[----:B------:R-:W-:Y:S01]  /*6a80*/  @P3 FMUL R26, R26, 0.25 ;  /* 0x3e8000001a1a3820 */ /* 0x000fe20000400000 */
[----:B------:R-:W-:Y:S01]  /*6a90*/  @P3 FMUL R27, R27, 0.25 ;  /* 0x3e8000001b1b3820 */ /* 0x000fe20000400000 */
[----:B------:R2:W-:Y:S01]  /*6aa0*/  STS.128 [R49+0x400], R44 ;  /* 0x0004002c31007388 */ /* 0x0005e20000000c00 */
[----:B------:R-:W-:Y:S01]  /*6ab0*/  @P4 FFMA.FTZ R0, R51, R4, +INF ;  /* 0x7f80000033004423 */ /* 0x000fe20000010004 */
[----:B------:R-:W-:-:S02]  /*6ac0*/  IMAD R4, R3, UR5, RZ ;  /* 0x0000000503047c24 */ /* 0x000fc4000f8e02ff */
[----:B------:R-:W-:Y:S01]  /*6ad0*/  @P3 FMUL R28, R28, 0.25 ;  /* 0x3e8000001c1c3820 */ /* 0x000fe20000400000 */
[----:B------:R-:W-:Y:S01]  /*6ae0*/  BAR.SYNC.DEFER_BLOCKING 0x0 ;  /* 0x0000000000007b1d */ /* 0x000fe20000010000 */
[----:B------:R-:W-:Y:S01]  /*6af0*/  @P3 FMUL R29, R29, 0.25 ;  /* 0x3e8000001d1d3820 */ /* 0x000fe20000400000 */
[----:B------:R-:W-:Y:S01]  /*6b00*/  @P3 FMUL R30, R30, 0.25 ;  /* 0x3e8000001e1e3820 */ /* 0x000fe20000400000 */
        /* <DEDUP_REMOVED lines=9> */
[----:B------:R-:W-:Y:S01]  /*6ba0*/  SHF.L.U32 R5, R4, 0x1, RZ ;  /* 0x0000000104057819 */ /* 0x000fe200000006ff */
[----:B------:R-:W-:Y:S01]  /*6bb0*/  UIMAD.WIDE UR4, UR4, 0x2, URZ ;  /* 0x00000002040478a5 */ /* 0x000fe2000f8e02ff */
        /* <DEDUP_REMOVED lines=12> */
[C---:B------:R-:W-:Y:S01]  /*6c80*/  FMUL R20, R36.reuse, R20 ;  /* 0x0000001424147220 */ /* 0x040fe20000400000 */
[C---:B------:R-:W-:Y:S01]  /*6c90*/  FMUL R21, R36.reuse, R21 ;  /* 0x0000001524157220 */ /* 0x040fe20000400000 */
[C---:B------:R-:W-:Y:S01]  /*6ca0*/  FMUL R7, R36.reuse, R22 ;  /* 0x0000001624077220 */ /* 0x040fe20000400000 */
[----:B------:R-:W-:Y:S01]  /*6cb0*/  FMUL R6, R36, R23 ;  /* 0x0000001724067220 */ /* 0x000fe20000400000 */
[----:B------:R-:W-:Y:S01]  /*6cc0*/  FSEL R0, R0, -INF , P1 ;  /* 0xff80000000007808 */ /* 0x000fe20000800000 */
[----:B------:R-:W-:Y:S01]  /*6cd0*/  IMAD.HI R4, R4, 0x2, RZ ;  /* 0x0000000204047827 */ /* 0x000fe200078e02ff */
[----:B0-----:R-:W-:-:S03]  /*6ce0*/  IADD3 R62, P1, P2, R5, UR6, R62 ;  /* 0x00000006053e7c10 */ /* 0x001fc6000fa3e03e */
[C---:B------:R-:W-:Y:S01]  /*6cf0*/  FMUL R25, R36.reuse, R25 ;  /* 0x0000001924197220 */ /* 0x040fe20000400000 */
[----:B------:R-:W-:Y:S01]  /*6d00*/  FMUL R12, R36, R27 ;  /* 0x0000001b240c7220 */ /* 0x000fe20000400000 */
[----:B------:R-:W-:Y:S02]  /*6d10*/  IMAD R15, R56, 0x2, R2 ;  /* 0x00000002380f7824 */ /* 0x000fe400078e0202 */
[C---:B------:R-:W-:Y:S01]  /*6d20*/  FMUL R28, R36.reuse, R28 ;  /* 0x0000001c241c7220 */ /* 0x040fe20000400000 */
[----:B------:R-:W-:Y:S01]  /*6d30*/  FMUL R19, R36, R30 ;  /* 0x0000001e24137220 */ /* 0x000fe20000400000 */
[----:B------:R-:W-:Y:S01]  /*6d40*/  IADD3.X R66, PT, PT, R4, UR5, R63, P1, P2 ;  /* 0x0000000504427c10 */ /* 0x000fe20008fe443f */
[----:B------:R-:W0:Y:S01]  /*6d50*/  LDS.128 R8, [R48+UR10] ;  /* 0x0000000a30087984 */ /* 0x000e220008000c00 */
[----:B-1----:R-:W-:Y:S01]  /*6d60*/  F2FP.F16.F32.PACK_AB R40, R7, R20 ;  /* 0x000000140728723e */ /* 0x002fe200000000ff */
[----:B------:R-:W-:Y:S01]  /*6d70*/  FMUL R24, R36, R24 ;  /* 0x0000001824187220 */ /* 0x000fe20000400000 */
[----:B--2---:R-:W-:Y:S01]  /*6d80*/  F2FP.F16.F32.PACK_AB R44, R6, R21 ;  /* 0x00000015062c723e */ /* 0x004fe200000000ff */
[----:B------:R-:W-:Y:S01]  /*6d90*/  FMUL R13, R36, R26 ;  /* 0x0000001a240d7220 */ /* 0x000fe20000400000 */
[----:B------:R-:W-:Y:S01]  /*6da0*/  LEA R17, R56, R15, 0x1 ;  /* 0x0000000f38117211 */ /* 0x000fe200078e08ff */
[----:B------:R-:W-:Y:S01]  /*6db0*/  LDS.128 R4, [R48+UR10+0x800] ;  /* 0x0008000a30047984 */ /* 0x000fe20008000c00 */
[----:B------:R-:W-:Y:S01]  /*6dc0*/  F2FP.F16.F32.PACK_AB R45, R12, R25 ;  /* 0x000000190c2d723e */ /* 0x000fe200000000ff */
[C---:B------:R-:W-:Y:S01]  /*6dd0*/  FMUL R32, R36.reuse, R32 ;  /* 0x0000002024207220 */ /* 0x040fe20000400000 */
[----:B------:R-:W-:Y:S01]  /*6de0*/  F2FP.F16.F32.PACK_AB R42, R19, R28 ;  /* 0x0000001c132a723e */ /* 0x000fe200000000ff */
[----:B------:R-:W-:Y:S01]  /*6df0*/  FMUL R23, R36, R34 ;  /* 0x0000002224177220 */ /* 0x000fe20000400000 */
[----:B------:R-:W-:Y:S01]  /*6e00*/  LEA R12, P1, R2, R62, 0x1 ;  /* 0x0000003e020c7211 */ /* 0x000fe200078208ff */
[----:B------:R-:W-:Y:S01]  /*6e10*/  FMUL R29, R36, R29 ;  /* 0x0000001d241d7220 */ /* 0x000fe20000400000 */
[----:B------:R-:W-:Y:S01]  /*6e20*/  LEA R19, R56, R17, 0x1 ;  /* 0x0000001138137211 */ /* 0x000fe200078e08ff */
[C---:B------:R-:W-:Y:S01]  /*6e30*/  FMUL R14, R36.reuse, R31 ;  /* 0x0000001f240e7220 */ /* 0x040fe20000400000 */
[----:B------:R-:W-:Y:S01]  /*6e40*/  F2FP.F16.F32.PACK_AB R41, R13, R24 ;  /* 0x000000180d29723e */ /* 0x000fe200000000ff */
[----:B------:R-:W-:Y:S01]  /*6e50*/  FMUL R33, R36, R33 ;  /* 0x0000002124217220 */ /* 0x000fe20000400000 */
[----:B------:R-:W-:Y:S01]  /*6e60*/  LEA.HI.X.SX32 R13, R2, R66, 0x1, P1 ;  /* 0x00000042020d7211 */ /* 0x000fe200008f0eff */
[----:B------:R-:W-:Y:S01]  /*6e70*/  BAR.SYNC.DEFER_BLOCKING 0x0 ;  /* 0x0000000000007b1d */ /* 0x000fe20000010000 */
[----:B------:R-:W-:Y:S01]  /*6e80*/  IMAD R2, R56, 0x2, R19 ;  /* 0x0000000238027824 */ /* 0x000fe200078e0213 */
[----:B------:R-:W-:Y:S01]  /*6e90*/  F2FP.F16.F32.PACK_AB R43, R23, R32 ;  /* 0x00000020172b723e */ /* 0x000fe200000000ff */
[----:B------:R-:W-:Y:S01]  /*6ea0*/  FMUL R36, R36, R35 ;  /* 0x0000002324247220 */ /* 0x000fe20000400000 */
[----:B------:R-:W-:Y:S01]  /*6eb0*/  F2FP.F16.F32.PACK_AB R46, R14, R29 ;  /* 0x0000001d0e2e723e */ /* 0x000fe200000000ff */
[----:B------:R-:W-:Y:S01]  /*6ec0*/  FFMA R0, R0, 0.69314718246459960938, R139 ;  /* 0x3f31721800007823 */ /* 0x000fe2000000008b */
[----:B------:R-:W-:Y:S01]  /*6ed0*/  LEA R23, R56, R2, 0x1 ;  /* 0x0000000238177211 */ /* 0x000fe200078e08ff */
[----:B------:R-:W1:Y:S01]  /*6ee0*/  LDCU UR4, c[0x0][0x3ec] ;  /* 0x00007d80ff0477ac */ /* 0x000e620008000800 */
[----:B------:R-:W-:-:S02]  /*6ef0*/  F2FP.F16.F32.PACK_AB R47, R36, R33 ;  /* 0x00000021242f723e */ /* 0x000fc400000000ff */
[C---:B------:R-:W-:Y:S02]  /*6f00*/  LEA R25, R56.reuse, R23, 0x1 ;  /* 0x0000001738197211 */ /* 0x040fe400078e08ff */
[-C--:B------:R-:W-:Y:S02]  /*6f10*/  LEA R14, P1, R15, R62.reuse, 0x1 ;  /* 0x0000003e0f0e7211 */ /* 0x080fe400078208ff */
[----:B------:R-:W-:Y:S01]  /*6f20*/  LEA R16, P2, R17, R62, 0x1 ;  /* 0x0000003e11107211 */ /* 0x000fe200078408ff */
[C---:B------:R-:W-:Y:S01]  /*6f30*/  IMAD R26, R56.reuse, 0x2, R25 ;  /* 0x00000002381a7824 */ /* 0x040fe200078e0219 */
[----:B------:R-:W-:Y:S02]  /*6f40*/  LEA.HI.X.SX32 R15, R15, R66, 0x1, P1 ;  /* 0x000000420f0f7211 */ /* 0x000fe400008f0eff */
[----:B------:R-:W-:Y:S02]  /*6f50*/  LEA R18, P1, R19, R62, 0x1 ;  /* 0x0000003e13127211 */ /* 0x000fe400078208ff */
[----:B------:R-:W-:-:S02]  /*6f60*/  LEA R27, R56, R26, 0x1 ;  /* 0x0000001a381b7211 */ /* 0x000fc400078e08ff */
[----:B------:R-:W-:Y:S01]  /*6f70*/  LEA.HI.X.SX32 R19, R19, R66, 0x1, P1 ;  /* 0x0000004213137211 */ /* 0x000fe200008f0eff */
[----:B------:R-:W-:Y:S01]  /*6f80*/  STS.128 [R49], R40 ;  /* 0x0000002831007388 */ /* 0x000fe20000000c00 */
[----:B------:R-:W-:Y:S01]  /*6f90*/  LEA R28, R56, R27, 0x1 ;  /* 0x0000001b381c7211 */ /* 0x000fe200078e08ff */
[----:B-1----:R-:W-:Y:S01]  /*6fa0*/  UIMAD UR4, UR7, UR4, URZ ;  /* 0x00000004070472a4 */ /* 0x002fe2000f8e02ff */
[----:B------:R-:W-:Y:S01]  /*6fb0*/  LEA R20, P1, R2, R62, 0x1 ;  /* 0x0000003e02147211 */ /* 0x000fe200078208ff */
[----:B------:R-:W-:Y:S01]  /*6fc0*/  STS.128 [R49+0x400], R44 ;  /* 0x0004002c31007388 */ /* 0x000fe20000000c00 */
[-C--:B------:R-:W-:Y:S01]  /*6fd0*/  LEA.HI.X.SX32 R17, R17, R66.reuse, 0x1, P2 ;  /* 0x0000004211117211 */ /* 0x080fe200010f0eff */
[----:B------:R-:W-:Y:S01]  /*6fe0*/  IMAD R29, R56, 0x2, R28 ;  /* 0x00000002381d7824 */ /* 0x000fe200078e021c */
[----:B------:R-:W-:Y:S01]  /*6ff0*/  LEA.HI.X.SX32 R21, R2, R66, 0x1, P1 ;  /* 0x0000004202157211 */ /* 0x000fe200008f0eff */
[----:B------:R-:W-:Y:S01]  /*7000*/  BAR.SYNC.DEFER_BLOCKING 0x0 ;  /* 0x0000000000007b1d */ /* 0x000fe20000010000 */
[C---:B------:R-:W-:Y:S01]  /*7010*/  LEA R22, P1, R23.reuse, R62, 0x1 ;  /* 0x0000003e17167211 */ /* 0x040fe200078208ff */
[----:B------:R-:W-:Y:S01]  /*7020*/  USHF.L.U32 UR6, UR4, 0x2, URZ ;  /* 0x0000000204067899 */ /* 0x000fe200080006ff */
[----:B------:R-:W-:Y:S01]  /*7030*/  LEA R2, R56, R29, 0x1 ;  /* 0x0000001d38027211 */ /* 0x000fe200078e08ff */
[----:B------:R-:W-:Y:S01]  /*7040*/  UIMAD.WIDE UR4, UR4, 0x4, URZ ;  /* 0x00000004040478a5 */ /* 0x000fe2000f8e02ff */
[----:B------:R-:W-:-:S02]  /*7050*/  LEA.HI.X.SX32 R23, R23, R66, 0x1, P1 ;  /* 0x0000004217177211 */ /* 0x000fc400008f0eff */
[----:B------:R-:W-:Y:S02]  /*7060*/  LEA R30, R56, R2, 0x1 ;  /* 0x00000002381e7211 */ /* 0x000fe400078e08ff */
[----:B------:R-:W-:-:S03]  /*7070*/  LEA R24, P1, R25, R62, 0x1 ;  /* 0x0000003e19187211 */ /* 0x000fc600078208ff */
[----:B------:R-:W-:Y:S01]  /*7080*/  IMAD R31, R56, 0x2, R30 ;  /* 0x00000002381f7824 */ /* 0x000fe200078e021e */
[----:B------:R-:W-:-:S04]  /*7090*/  LEA.HI.X.SX32 R25, R25, R66, 0x1, P1 ;  /* 0x0000004219197211 */ /* 0x000fc800008f0eff */
[----:B------:R-:W-:-:S04]  /*70a0*/  LEA R33, R56, R31, 0x1 ;  /* 0x0000001f38217211 */ /* 0x000fc800078e08ff */
[----:B------:R-:W-:Y:S01]  /*70b0*/  LEA R34, R56, R33, 0x1 ;  /* 0x0000002138227211 */ /* 0x000fe200078e08ff */
[----:B0-----:R0:W-:Y:S02]  /*70c0*/  STG.E.U16 desc[UR28][R12.64], R8 ;  /* 0x000000080c007986 */ /* 0x0011e4000c10151c */
[----:B0-----:R-:W-:Y:S02]  /*70d0*/  PRMT R13, R8, 0x7632, R13 ;  /* 0x00007632080d7816 */ /* 0x001fe4000000000d */
[----:B------:R-:W-:-:S03]  /*70e0*/  LEA R8, P1, R26, R62, 0x1 ;  /* 0x0000003e1a087211 */ /* 0x000fc600078208ff */
[----:B------:R-:W-:Y:S04]  /*70f0*/  STG.E.U16 desc[UR28][R14.64], R13 ;  /* 0x0000000d0e007986 */ /* 0x000fe8000c10151c */
[----:B------:R0:W-:Y:S04]  /*7100*/  STG.E.U16 desc[UR28][R16.64], R9 ;  /* 0x0000000910007986 */ /* 0x0001e8000c10151c */
[----:B------:R-:W1:Y:S01]  /*7110*/  LDS.128 R12, [R48+UR10] ;  /* 0x0000000a300c7984 */ /* 0x000e620008000c00 */
[----:B0-----:R-:W-:Y:S02]  /*7120*/  PRMT R17, R9, 0x7632, R17 ;  /* 0x0000763209117816 */ /* 0x001fe40000000011 */
[----:B------:R-:W-:-:S03]  /*7130*/  PRMT R9, R10, 0x7632, R9 ;  /* 0x000076320a097816 */ /* 0x000fc60000000009 */
[----:B------:R0:W-:Y:S04]  /*7140*/  STG.E.U16 desc[UR28][R18.64], R17 ;  /* 0x0000001112007986 */ /* 0x0001e8000c10151c */
[----:B------:R2:W-:Y:S04]  /*7150*/  STG.E.U16 desc[UR28][R20.64], R10 ;  /* 0x0000000a14007986 */ /* 0x0005e8000c10151c */
[----:B------:R3:W-:Y:S01]  /*7160*/  STG.E.U16 desc[UR28][R22.64], R9 ;  /* 0x0000000916007986 */ /* 0x0007e2000c10151c */
[----:B0-----:R-:W-:-:S03]  /*7170*/  PRMT R17, R11, 0x7632, R17 ;  /* 0x000076320b117816 */ /* 0x001fc60000000011 */
[----:B------:R0:W-:Y:S01]  /*7180*/  STG.E.U16 desc[UR28][R24.64], R11 ;  /* 0x0000000b18007986 */ /* 0x0001e2000c10151c */
[-C--:B------:R-:W-:Y:S01]  /*7190*/  LEA R18, P2, R28, R62.reuse, 0x1 ;  /* 0x0000003e1c127211 */ /* 0x080fe200078408ff */
[----:B--2---:R-:W-:Y:S01]  /*71a0*/  IMAD R10, R56, 0x2, R34 ;  /* 0x00000002380a7824 */ /* 0x004fe200078e0222 */
[----:B------:R-:W-:Y:S02]  /*71b0*/  LEA R20, P3, R29, R62, 0x1 ;  /* 0x0000003e1d147211 */ /* 0x000fe400078608ff */
[----:B------:R-:W-:Y:S02]  /*71c0*/  LEA.HI.X.SX32 R19, R28, R66, 0x1, P2 ;  /* 0x000000421c137211 */ /* 0x000fe400010f0eff */
[----:B------:R-:W-:Y:S02]  /*71d0*/  LEA R35, R56, R10, 0x1 ;  /* 0x0000000a38237211 */ /* 0x000fe400078e08ff */
[----:B---3--:R-:W-:Y:S02]  /*71e0*/  LEA.HI.X.SX32 R9, R26, R66, 0x1, P1 ;  /* 0x000000421a097211 */ /* 0x008fe400008f0eff */
[----:B------:R-:W-:-:S02]  /*71f0*/  LEA R37, R56, R35, 0x1 ;  /* 0x0000002338257211 */ /* 0x000fc400078e08ff */
[----:B------:R-:W-:Y:S01]  /*7200*/  LEA R16, P1, R27, R62, 0x1 ;  /* 0x0000003e1b107211 */ /* 0x000fe200078208ff */
[----:B------:R2:W-:Y:S01]  /*7210*/  STG.E.U16 desc[UR28][R8.64], R17 ;  /* 0x0000001108007986 */ /* 0x0005e2000c10151c */
[----:B------:R-:W-:Y:S01]  /*7220*/  LEA.HI.X.SX32 R21, R29, R66, 0x1, P3 ;  /* 0x000000421d157211 */ /* 0x000fe200018f0eff */
[----:B------:R-:W-:Y:S01]  /*7230*/  IMAD R39, R56, 0x2, R37 ;  /* 0x0000000238277824 */ /* 0x000fe200078e0225 */
[-C--:B------:R-:W-:Y:S02]  /*7240*/  LEA R26, P3, R31, R62.reuse, 0x1 ;  /* 0x0000003e1f1a7211 */ /* 0x080fe400078608ff */
[----:B0-----:R-:W-:Y:S02]  /*7250*/  LEA R24, P2, R30, R62, 0x1 ;  /* 0x0000003e1e187211 */ /* 0x001fe400078408ff */
[----:B------:R-:W-:Y:S02]  /*7260*/  LEA R41, R56, R39, 0x1 ;  /* 0x0000002738297211 */ /* 0x000fe400078e08ff */
[----:B------:R-:W-:-:S02]  /*7270*/  LEA.HI.X.SX32 R25, R30, R66, 0x1, P2 ;  /* 0x000000421e197211 */ /* 0x000fc400010f0eff */
[----:B------:R-:W-:Y:S02]  /*7280*/  LEA R30, P2, R34, R62, 0x1 ;  /* 0x0000003e221e7211 */ /* 0x000fe400078408ff */
[----:B--2---:R-:W-:Y:S02]  /*7290*/  LEA.HI.X.SX32 R17, R27, R66, 0x1, P1 ;  /* 0x000000421b117211 */ /* 0x004fe400008f0eff */
[C---:B------:R-:W-:Y:S02]  /*72a0*/  LEA R22, P1, R2.reuse, R62, 0x1 ;  /* 0x0000003e02167211 */ /* 0x040fe400078208ff */
[-C--:B------:R-:W-:Y:S01]  /*72b0*/  LEA.HI.X.SX32 R27, R31, R66.reuse, 0x1, P3 ;  /* 0x000000421f1b7211 */ /* 0x080fe200018f0eff */
[----:B-1----:R-:W-:Y:S01]  /*72c0*/  STG.E.U16 desc[UR28][R16.64], R12 ;  /* 0x0000000c10007986 */ /* 0x002fe2000c10151c */
[----:B------:R-:W-:Y:S02]  /*72d0*/  LEA.HI.X.SX32 R23, R2, R66, 0x1, P1 ;  /* 0x0000004202177211 */ /* 0x000fe400008f0eff */
[----:B------:R-:W-:-:S02]  /*72e0*/  LEA R2, R56, R41, 0x1 ;  /* 0x0000002938027211 */ /* 0x000fc400078e08ff */
[CC--:B------:R-:W-:Y:S02]  /*72f0*/  LEA R28, P1, R33.reuse, R62.reuse, 0x1 ;  /* 0x0000003e211c7211 */ /* 0x0c0fe400078208ff */
[----:B------:R-:W-:Y:S01]  /*7300*/  LEA R32, P3, R10, R62, 0x1 ;  /* 0x0000003e0a207211 */ /* 0x000fe200078608ff */
[----:B------:R-:W-:Y:S01]  /*7310*/  IMAD R45, R56, 0x2, R2 ;  /* 0x00000002382d7824 */ /* 0x000fe200078e0202 */
[-C--:B------:R-:W-:Y:S02]  /*7320*/  LEA.HI.X.SX32 R29, R33, R66.reuse, 0x1, P1 ;  /* 0x00000042211d7211 */ /* 0x080fe400008f0eff */
[----:B------:R-:W-:Y:S02]  /*7330*/  LEA.HI.X.SX32 R33, R10, R66, 0x1, P3 ;  /* 0x000000420a217211 */ /* 0x000fe400018f0eff */
[----:B------:R-:W-:Y:S01]  /*7340*/  LEA R47, R56, R45, 0x1 ;  /* 0x0000002d382f7211 */ /* 0x000fe200078e08ff */
[----:B------:R0:W1:Y:S01]  /*7350*/  LDS.128 R8, [R48+UR10+0x800] ;  /* 0x0008000a30087984 */ /* 0x0000620008000c00 */
[----:B------:R-:W-:-:S02]  /*7360*/  LEA R42, P3, R2, R62, 0x1 ;  /* 0x0000003e022a7211 */ /* 0x000fc400078608ff */
[----:B------:R-:W-:Y:S02]  /*7370*/  LEA R49, R56, R47, 0x1 ;  /* 0x0000002f38317211 */ /* 0x000fe400078e08ff */
[-C--:B------:R-:W-:Y:S02]  /*7380*/  LEA.HI.X.SX32 R43, R2, R66.reuse, 0x1, P3 ;  /* 0x00000042022b7211 */ /* 0x080fe400018f0eff */
[----:B------:R-:W-:Y:S01]  /*7390*/  LEA.HI.X.SX32 R31, R34, R66, 0x1, P2 ;  /* 0x00000042221f7211 */ /* 0x000fe200010f0eff */
[C---:B------:R-:W-:Y:S01]  /*73a0*/  IMAD R51, R56.reuse, 0x2, R49 ;  /* 0x0000000238337824 */ /* 0x040fe200078e0231 */
[-C--:B------:R-:W-:Y:S02]  /*73b0*/  LEA R34, P1, R35, R62.reuse, 0x1 ;  /* 0x0000003e23227211 */ /* 0x080fe400078208ff */
[----:B------:R-:W-:Y:S02]  /*73c0*/  LEA R36, P2, R37, R62, 0x1 ;  /* 0x0000003e25247211 */ /* 0x000fe400078408ff */
[----:B------:R-:W-:-:S02]  /*73d0*/  LEA R53, R56, R51, 0x1 ;  /* 0x0000003338357211 */ /* 0x000fc400078e08ff */
[-C--:B------:R-:W-:Y:S02]  /*73e0*/  LEA.HI.X.SX32 R35, R35, R66.reuse, 0x1, P1 ;  /* 0x0000004223237211 */ /* 0x080fe400008f0eff */
[C---:B------:R-:W-:Y:S02]  /*73f0*/  LEA R2, R56.reuse, R53, 0x1 ;  /* 0x0000003538027211 */ /* 0x040fe400078e08ff */
[----:B------:R-:W-:Y:S02]  /*7400*/  LEA.HI.X.SX32 R37, R37, R66, 0x1, P2 ;  /* 0x0000004225257211 */ /* 0x000fe400010f0eff */
[-C--:B------:R-:W-:Y:S01]  /*7410*/  LEA R38, P1, R39, R62.reuse, 0x1 ;  /* 0x0000003e27267211 */ /* 0x080fe200078208ff */
[----:B------:R-:W-:Y:S01]  /*7420*/  IMAD R57, R56, 0x2, R2 ;  /* 0x0000000238397824 */ /* 0x000fe200078e0202 */
[-C--:B------:R-:W-:Y:S02]  /*7430*/  LEA R40, P2, R41, R62.reuse, 0x1 ;  /* 0x0000003e29287211 */ /* 0x080fe400078408ff */
[----:B0-----:R-:W-:-:S02]  /*7440*/  LEA R48, P3, R49, R62, 0x1 ;  /* 0x0000003e31307211 */ /* 0x001fc400078608ff */
[----:B------:R-:W-:Y:S02]  /*7450*/  LEA R59, R56, R57, 0x1 ;  /* 0x00000039383b7211 */ /* 0x000fe400078e08ff */
[-C--:B------:R-:W-:Y:S02]  /*7460*/  LEA.HI.X.SX32 R39, R39, R66.reuse, 0x1, P1 ;  /* 0x0000004227277211 */ /* 0x080fe400008f0eff */
[----:B------:R-:W-:Y:S02]  /*7470*/  LEA.HI.X.SX32 R41, R41, R66, 0x1, P2 ;  /* 0x0000004229297211 */ /* 0x000fe400010f0eff */
[-C--:B------:R-:W-:Y:S02]  /*7480*/  LEA R44, P1, R45, R62.reuse, 0x1 ;  /* 0x0000003e2d2c7211 */ /* 0x080fe400078208ff */
[----:B------:R-:W-:Y:S02]  /*7490*/  LEA R46, P2, R47, R62, 0x1 ;  /* 0x0000003e2f2e7211 */ /* 0x000fe400078408ff */
[----:B------:R-:W-:-:S02]  /*74a0*/  LEA.HI.X.SX32 R49, R49, R66, 0x1, P3 ;  /* 0x0000004231317211 */ /* 0x000fc400018f0eff */
[----:B------:R-:W-:Y:S02]  /*74b0*/  LEA R54, P3, R2, R62, 0x1 ;  /* 0x0000003e02367211 */ /* 0x000fe400078608ff */
[----:B------:R-:W-:Y:S02]  /*74c0*/  LEA R61, R56, R59, 0x1 ;  /* 0x0000003b383d7211 */ /* 0x000fe400078e08ff */
[-C--:B------:R-:W-:Y:S02]  /*74d0*/  LEA.HI.X.SX32 R45, R45, R66.reuse, 0x1, P1 ;  /* 0x000000422d2d7211 */ /* 0x080fe400008f0eff */
[----:B------:R-:W-:Y:S02]  /*74e0*/  LEA.HI.X.SX32 R47, R47, R66, 0x1, P2 ;  /* 0x000000422f2f7211 */ /* 0x000fe400010f0eff */
[-C--:B------:R-:W-:Y:S02]  /*74f0*/  LEA R50, P1, R51, R62.reuse, 0x1 ;  /* 0x0000003e33327211 */ /* 0x080fe400078208ff */
[----:B------:R-:W-:-:S02]  /*7500*/  LEA R52, P2, R53, R62, 0x1 ;  /* 0x0000003e35347211 */ /* 0x000fc400078408ff */
[-C--:B------:R-:W-:Y:S01]  /*7510*/  LEA.HI.X.SX32 R55, R2, R66.reuse, 0x1, P3 ;  /* 0x0000004202377211 */ /* 0x080fe200018f0eff */
[----:B------:R-:W-:Y:S01]  /*7520*/  IMAD R2, R56, 0x2, R61 ;  /* 0x0000000238027824 */ /* 0x000fe200078e023d */
[-C--:B------:R-:W-:Y:S02]  /*7530*/  LEA.HI.X.SX32 R51, R51, R66.reuse, 0x1, P1 ;  /* 0x0000004233337211 */ /* 0x080fe400008f0eff */
[----:B------:R-:W-:Y:S02]  /*7540*/  LEA.HI.X.SX32 R53, R53, R66, 0x1, P2 ;  /* 0x0000004235357211 */ /* 0x000fe400010f0eff */
[-C--:B------:R-:W-:Y:S02]  /*7550*/  LEA R56, P1, R57, R62.reuse, 0x1 ;  /* 0x0000003e39387211 */ /* 0x080fe400078208ff */
[-C--:B------:R-:W-:Y:S02]  /*7560*/  LEA R58, P2, R59, R62.reuse, 0x1 ;  /* 0x0000003e3b3a7211 */ /* 0x080fe400078408ff */
[----:B------:R-:W-:-:S02]  /*7570*/  LEA R60, P3, R61, R62, 0x1 ;  /* 0x0000003e3d3c7211 */ /* 0x000fc400078608ff */
[----:B------:R-:W-:Y:S02]  /*7580*/  LEA R62, P4, R2, R62, 0x1 ;  /* 0x0000003e023e7211 */ /* 0x000fe400078808ff */
[----:B------:R-:W-:Y:S02]  /*7590*/  PRMT R67, R12, 0x7632, R67 ;  /* 0x000076320c437816 */ /* 0x000fe40000000043 */
[-C--:B------:R-:W-:Y:S02]  /*75a0*/  LEA.HI.X.SX32 R63, R2, R66.reuse, 0x1, P4 ;  /* 0x00000042023f7211 */ /* 0x080fe400020f0eff */
[----:B------:R-:W-:Y:S01]  /*75b0*/  PRMT R2, R13, 0x7632, R2 ;  /* 0x000076320d027816 */ /* 0x000fe20000000002 */
[----:B------:R0:W-:Y:S01]  /*75c0*/  STG.E.U16 desc[UR28][R18.64], R67 ;  /* 0x0000004312007986 */ /* 0x0001e2000c10151c */
[----:B------:R-:W-:Y:S02]  /*75d0*/  PRMT R17, R14, 0x7632, R17 ;  /* 0x000076320e117816 */ /* 0x000fe40000000011 */
[----:B------:R-:W-:Y:S01]  /*75e0*/  PRMT R12, R5, 0x7632, R12 ;  /* 0x00007632050c7816 */ /* 0x000fe2000000000c */
[----:B------:R2:W-:Y:S01]  /*75f0*/  STG.E.U16 desc[UR28][R20.64], R13 ;  /* 0x0000000d14007986 */ /* 0x0005e2000c10151c */
[----:B------:R-:W-:-:S02]  /*7600*/  LEA.HI.X.SX32 R57, R57, R66, 0x1, P1 ;  /* 0x0000004239397211 */ /* 0x000fc400008f0eff */
[-C--:B------:R-:W-:Y:S01]  /*7610*/  LEA.HI.X.SX32 R59, R59, R66.reuse, 0x1, P2 ;  /* 0x000000423b3b7211 */ /* 0x080fe200010f0eff */
[----:B------:R3:W-:Y:S01]  /*7620*/  STG.E.U16 desc[UR28][R22.64], R2 ;  /* 0x0000000216007986 */ /* 0x0007e2000c10151c */
[----:B------:R-:W-:Y:S02]  /*7630*/  LEA.HI.X.SX32 R61, R61, R66, 0x1, P3 ;  /* 0x000000423d3d7211 */ /* 0x000fe400018f0eff */
[----:B------:R-:W-:Y:S01]  /*7640*/  ISETP.GE.U32.AND P1, PT, R138, 0x40, PT ;  /* 0x000000408a00780c */ /* 0x000fe20003f26070 */
[----:B------:R1:W-:Y:S01]  /*7650*/  STG.E.U16 desc[UR28][R24.64], R14 ;  /* 0x0000000e18007986 */ /* 0x0003e2000c10151c */
[----:B0-----:R-:W-:Y:S02]  /*7660*/  PRMT R19, R15, 0x7632, R19 ;  /* 0x000076320f137816 */ /* 0x001fe40000000013 */
[----:B--2---:R-:W-:Y:S01]  /*7670*/  PRMT R21, R4, 0x7632, R21 ;  /* 0x0000763204157816 */ /* 0x004fe20000000015 */
[----:B------:R0:W-:Y:S01]  /*7680*/  STG.E.U16 desc[UR28][R26.64], R17 ;  /* 0x000000111a007986 */ /* 0x0001e2000c10151c */
[----:B---3--:R-:W-:-:S03]  /*7690*/  PRMT R2, R6, 0x7632, R2 ;  /* 0x0000763206027816 */ /* 0x008fc60000000002 */
[----:B------:R2:W-:Y:S01]  /*76a0*/  STG.E.U16 desc[UR28][R28.64], R15 ;  /* 0x0000000f1c007986 */ /* 0x0005e2000c10151c */
[----:B------:R-:W-:Y:S02]  /*76b0*/  PRMT R23, R7, 0x7632, R23 ;  /* 0x0000763207177816 */ /* 0x000fe40000000017 */
[----:B-1----:R-:W-:Y:S01]  /*76c0*/  PRMT R25, R8, 0x7632, R25 ;  /* 0x0000763208197816 */ /* 0x002fe20000000019 */
[----:B------:R1:W-:Y:S04]  /*76d0*/  STG.E.U16 desc[UR28][R30.64], R19 ;  /* 0x000000131e007986 */ /* 0x0003e8000c10151c */
[----:B------:R3:W-:Y:S01]  /*76e0*/  STG.E.U16 desc[UR28][R32.64], R4 ;  /* 0x0000000420007986 */ /* 0x0007e2000c10151c */
[----:B0-----:R-:W-:-:S03]  /*76f0*/  PRMT R27, R9, 0x7632, R27 ;  /* 0x00007632091b7816 */ /* 0x001fc6000000001b */
[----:B------:R-:W-:Y:S01]  /*7700*/  STG.E.U16 desc[UR28][R34.64], R21 ;  /* 0x0000001522007986 */ /* 0x000fe2000c10151c */
[----:B--2---:R-:W-:-:S03]  /*7710*/  PRMT R29, R10, 0x7632, R29 ;  /* 0x000076320a1d7816 */ /* 0x004fc6000000001d */
[----:B------:R0:W-:Y:S01]  /*7720*/  STG.E.U16 desc[UR28][R36.64], R5 ;  /* 0x0000000524007986 */ /* 0x0001e2000c10151c */
[----:B-1----:R-:W-:-:S03]  /*7730*/  PRMT R31, R11, 0x7632, R31 ;  /* 0x000076320b1f7816 */ /* 0x002fc6000000001f */
[----:B------:R-:W-:Y:S01]  /*7740*/  STG.E.U16 desc[UR28][R38.64], R12 ;  /* 0x0000000c26007986 */ /* 0x000fe2000c10151c */
[----:B---3--:R-:W-:-:S03]  /*7750*/  IMAD.HI R4, R3, 0x4, RZ ;  /* 0x0000000403047827 */ /* 0x008fc600078e02ff */
[----:B------:R-:W-:Y:S04]  /*7760*/  STG.E.U16 desc[UR28][R40.64], R6 ;  /* 0x0000000628007986 */ /* 0x000fe8000c10151c */
[----:B------:R-:W-:Y:S01]  /*7770*/  STG.E.U16 desc[UR28][R42.64], R2 ;  /* 0x000000022a007986 */ /* 0x000fe2000c10151c */
[----:B0-----:R-:W-:-:S03]  /*7780*/  SHF.L.U32 R5, R3, 0x2, RZ ;  /* 0x0000000203057819 */ /* 0x001fc600000006ff */
[----:B------:R-:W-:Y:S04]  /*7790*/  STG.E.U16 desc[UR28][R44.64], R7 ;  /* 0x000000072c007986 */ /* 0x000fe8000c10151c */
[----:B------:R-:W-:Y:S04]  /*77a0*/  STG.E.U16 desc[UR28][R46.64], R23 ;  /* 0x000000172e007986 */ /* 0x000fe8000c10151c */
[----:B------:R-:W-:Y:S04]  /*77b0*/  STG.E.U16 desc[UR28][R48.64], R8 ;  /* 0x0000000830007986 */ /* 0x000fe8000c10151c */
[----:B------:R-:W-:Y:S04]  /*77c0*/  STG.E.U16 desc[UR28][R50.64], R25 ;  /* 0x0000001932007986 */ /* 0x000fe8000c10151c */
[----:B------:R0:W-:Y:S04]  /*77d0*/  STG.E.U16 desc[UR28][R52.64], R9 ;  /* 0x0000000934007986 */ /* 0x0001e8000c10151c */
[----:B------:R-:W-:Y:S04]  /*77e0*/  STG.E.U16 desc[UR28][R54.64], R27 ;  /* 0x0000001b36007986 */ /* 0x000fe8000c10151c */
[----:B------:R-:W-:Y:S04]  /*77f0*/  STG.E.U16 desc[UR28][R56.64], R10 ;  /* 0x0000000a38007986 */ /* 0x000fe8000c10151c */
[----:B------:R-:W-:Y:S01]  /*7800*/  STG.E.U16 desc[UR28][R58.64], R29 ;  /* 0x0000001d3a007986 */ /* 0x000fe2000c10151c */
[----:B0-----:R-:W0:Y:S03]  /*7810*/  LDC.64 R8, c[0x0][0x3a0] ;  /* 0x0000e800ff087b82 */ /* 0x001e260000000a00 */
[----:B------:R-:W-:Y:S04]  /*7820*/  STG.E.U16 desc[UR28][R60.64], R11 ;  /* 0x0000000b3c007986 */ /* 0x000fe8000c10151c */
[----:B------:R-:W-:Y:S01]  /*7830*/  STG.E.U16 desc[UR28][R62.64], R31 ;  /* 0x0000001f3e007986 */ /* 0x000fe2000c10151c */
[----:B------:R-:W-:Y:S01]  /*7840*/  BAR.SYNC.DEFER_BLOCKING 0x0 ;  /* 0x0000000000007b1d */ /* 0x000fe20000010000 */
[----:B0-----:R-:W-:-:S04]  /*7850*/  IADD3 R2, P2, P3, R5, UR6, R8 ;  /* 0x0000000605027c10 */ /* 0x001fc8000fb5e008 */
[----:B------:R-:W-:Y:S01]  /*7860*/  IADD3.X R3, PT, PT, R4, UR5, R9, P2, P3 ;  /* 0x0000000504037c10 */ /* 0x000fe200097e6409 */
[----:B------:R-:W-:Y:S02]  /*7870*/  STSM.16.M88 [R65], R0 ;  /* 0x0000000041007844 */ /* 0x000fe40000000000 */
[----:B------:R-:W-:Y:S06]  /*7880*/  BAR.SYNC.DEFER_BLOCKING 0x0 ;  /* 0x0000000000007b1d */ /* 0x000fec0000010000 */
[----:B------:R-:W0:Y:S04]  /*7890*/  LDSM.16.M88 R7, [R64+UR10] ;  /* 0x0000000a4007783b */ /* 0x000e280008000000 */
[----:B0-----:R0:W-:Y:S01]  /*78a0*/  @!P1 STG.E desc[UR28][R2.64], R7 ;  /* 0x0000000702009986 */ /* 0x0011e2000c10191c */
[----:B------:R-:W-:Y:S06]  /*78b0*/  BAR.SYNC.DEFER_BLOCKING 0x0 ;  /* 0x0000000000007b1d */ /* 0x000fec0000010000 */
[----:B------:R-:W-:Y:S05]  /*78c0*/  @P0 BRA `(.L_x_20) ;  /* 0x0000000000a00947 */ /* 0x000fea0003800000 */
[----:B------:R-:W1:Y:S01]  /*78d0*/  S2UR UR5, SR_CgaCtaId ;  /* 0x00000000000579c3 */ /* 0x000e620000008800 */
[----:B------:R-:W-:Y:S01]  /*78e0*/  NOP ;  /* 0x0000000000007918 */ /* 0x000fe20000000000 */
[----:B------:R-:W-:Y:S01]  /*78f0*/  UMOV UR4, 0x50 ;  /* 0x0000005000047882 */ /* 0x000fe20000000000 */
[----:B------:R-:W-:Y:S02]  /*7900*/  IMAD.U32 R0, RZ, RZ, UR11 ;  /* 0x0000000bff007e24 */ /* 0x000fe4000f8e00ff */
[----:B0-----:R-:W-:Y:S01]  /*7910*/  HFMA2 R3, -RZ, RZ, 0, 8.94069671630859375e-07 ;  /* 0x0000000fff037431 */ /* 0x001fe200000001ff */
[----:B------:R-:W-:Y:S02]  /*7920*/  MOV R7, 0x1 ;  /* 0x0000000100077802 */ /* 0x000fe40000000f00 */
[----:B------:R-:W-:-:S04]  /*7930*/  LOP3.LUT R0, R0, 0xffff, RZ, 0xc0, !PT ;  /* 0x0000ffff00007812 */ /* 0x000fc800078ec0ff */
[----:B------:R-:W-:-:S05]  /*7940*/  SHF.R.U32.HI R0, RZ, 0x5, R0 ;  /* 0x00000005ff007819 */ /* 0x000fca0000011600 */
[----:B------:R-:W-:Y:S01]  /*7950*/  VIADD R2, R0, 0x10 ;  /* 0x0000001000027836 */ /* 0x000fe20000000000 */
[----:B------:R-:W-:Y:S01]  /*7960*/  SHF.L.U32 R0, R3, R0, RZ ;  /* 0x0000000003007219 */ /* 0x000fe200000006ff */
[----:B-1----:R-:W-:-:S03]  /*7970*/  ULEA UR6, UR5, UR4, 0x18 ;  /* 0x0000000405067291 */ /* 0x002fc6000f8ec0ff */
[----:B------:R-:W-:-:S04]  /*7980*/  SHF.L.U32 R3, R7, R2, RZ ;  /* 0x0000000207037219 */ /* 0x000fc800000006ff */
[----:B------:R-:W-:Y:S02]  /*7990*/  LOP3.LUT R0, R3, R0, RZ, 0xfc, !PT ;  /* 0x0000000003007212 */ /* 0x000fe400078efcff */
[----:B------:R-:W0:Y:S02]  /*79a0*/  LDS R5, [UR6] ;  /* 0x00000006ff057984 */ /* 0x000e240008000800 */
[C---:B------:R-:W-:Y:S02]  /*79b0*/  LOP3.LUT R2, R0.reuse, 0xffff, RZ, 0xc0, !PT ;  /* 0x0000ffff00027812 */ /* 0x040fe400078ec0ff */
[----:B0-----:R-:W-:-:S04]  /*79c0*/  LOP3.LUT R3, R0, 0xffff, R5, 0x80, !PT ;  /* 0x0000ffff00037812 */ /* 0x001fc800078e8005 */
[----:B------:R-:W-:-:S13]  /*79d0*/  ISETP.NE.AND P0, PT, R3, R2, PT ;  /* 0x000000020300720c */ /* 0x000fda0003f05270 */
[----:B------:R-:W-:Y:S05]  /*79e0*/  @P0 BRA `(.L_x_21) ;  /* 0x0000000000500947 */ /* 0x000fea0003800000 */
[----:B------:R-:W-:Y:S02]  /*79f0*/  SHF.R.U32.HI R5, RZ, 0x10, R5 ;  /* 0x00000010ff057819 */ /* 0x000fe40000011605 */
[----:B------:R-:W-:-:S04]  /*7a00*/  SHF.R.U32.HI R2, RZ, 0x10, R0 ;  /* 0x00000010ff027819 */ /* 0x000fc80000011600 */
[----:B------:R-:W-:-:S04]  /*7a10*/  LOP3.LUT R5, R5, R2, RZ, 0xc0, !PT ;  /* 0x0000000205057212 */ /* 0x000fc800078ec0ff */
[----:B------:R-:W-:-:S13]  /*7a20*/  ISETP.NE.AND P0, PT, R5, R2, PT ;  /* 0x000000020500720c */ /* 0x000fda0003f05270 */
[----:B------:R-:W-:Y:S05]  /*7a30*/  @P0 BRA `(.L_x_22) ;  /* 0x0000000000300947 */ /* 0x000fea0003800000 */
[----:B------:R-:W-:Y:S01]  /*7a40*/  R2UR UR4, R0 ;  /* 0x00000000000472ca */ /* 0x000fe200000e0000 */
[----:B------:R-:W-:Y:S01]  /*7a50*/  VOTEU.ANY UR5, UPT, PT ;  /* 0x0000000000057886 */ /* 0x000fe200038e0100 */
[----:B------:R-:W0:Y:S01]  /*7a60*/  S2R R0, SR_LANEID ;  /* 0x0000000000007919 */ /* 0x000e220000000000 */
[----:B------:R-:W-:-:S10]  /*7a70*/  UFLO.U32 UR5, UR5 ;  /* 0x00000005000572bd */ /* 0x000fd400080e0000 */
[----:B------:R-:W-:-:S06]  /*7a80*/  ULOP3.LUT UR4, URZ, UR4, URZ, 0x33, !UPT ;  /* 0x00000004ff047292 */ /* 0x000fcc000f8e33ff */
[----:B------:R-:W-:-:S04]  /*7a90*/  MOV R2, UR4 ;  /* 0x0000000400027c02 */ /* 0x000fc80008000f00 */
[----:B------:R-:W1:Y:S02]  /*7aa0*/  REDUX UR7, R2 ;  /* 0x00000000020773c4 */ /* 0x000e640000000000 */
[----:B------:R2:W-:Y:S01]  /*7ab0*/  UTCATOMSWS.AND URZ, UR4 ;  /* 0x0000000400ff79e3 */ /* 0x0005e20008000000 */
[----:B0-----:R-:W-:Y:S02]  /*7ac0*/  ISETP.EQ.U32.AND P0, PT, R0, UR5, PT ;  /* 0x0000000500007c0c */ /* 0x001fe4000bf02070 */
[----:B-1----:R-:W-:-:S11]  /*7ad0*/  MOV R0, UR7 ;  /* 0x0000000700007c02 */ /* 0x002fd60008000f00 */
[----:B------:R2:W-:Y:S01]  /*7ae0*/  @P0 ATOMS.AND RZ, [UR6], R0 ;  /* 0x00000000ffff098c */ /* 0x0005e2000a800006 */
[----:B------:R-:W-:Y:S05]  /*7af0*/  BRA `(.L_x_20) ;  /* 0x0000000000147947 */ /* 0x000fea0003800000 */
.L_x_22:
[----:B------:R-:W-:-:S07]  /*7b00*/  MOV R2, 0x7b20 ;  /* 0x00007b2000027802 */ /* 0x000fce0000000f00 */
[----:B------:R-:W-:Y:S05]  /*7b10*/  CALL.REL.NOINC `($__internal_0_$__cuda_sm10x_tcgen05_guardrail_trap_col_being_dealloced_not_returned_by_alloc) ;  /* 0x0000000000447944 */ /* 0x000fea0003c00000 */
[----:B------:R-:W-:Y:S05]  /*7b20*/  BRA `(.L_x_20) ;  /* 0x0000000000087947 */ /* 0x000fea0003800000 */
.L_x_21:
[----:B------:R-:W-:-:S07]  /*7b30*/  MOV R2, 0x7b50 ;  /* 0x00007b5000027802 */ /* 0x000fce0000000f00 */
[----:B------:R-:W-:Y:S05]  /*7b40*/  CALL.REL.NOINC `($__internal_2_$__cuda_sm10x_tcgen05_guardrail_trap_unallocated_columns_being_dealloced) ;  /* 0x0000000000507944 */ /* 0x000fea0003c00000 */
.L_x_20:
[----:B------:R-:W-:Y:S01]  /*7b50*/  NOP ;  /* 0x0000000000007918 */ /* 0x000fe20000000000 */
[----:B--2---:R-:W-:Y:S05]  /*7b60*/  EXIT ;  /* 0x000000000000794d */ /* 0x004fea0003800000 */
.L_x_8:
[----:B------:R-:W1:Y:S02]  /*7b70*/  SYNCS.PHASECHK.TRANS64.TRYWAIT P4, [UR10+0x4000], RZ ;  /* 0x004000ffff0075a7 */ /* 0x000e64000808110a */
[----:B-1----:R-:W-:Y:S05]  /*7b80*/  @!P4 BRA `(.L_x_8) ;  /* 0xfffffffc00f8c947 */ /* 0x002fea000383ffff */
[----:B------:R-:W-:Y:S05]  /*7b90*/  BRA `(.L_x_7) ;  /* 0xffffffa400687947 */ /* 0x000fea000383ffff */
.L_x_14:
[----:B------:R-:W1:Y:S02]  /*7ba0*/  SYNCS.PHASECHK.TRANS64.TRYWAIT P2, [UR10+0x8010], RZ ;  /* 0x008010ffff0075a7 */ /* 0x000e64000804110a */
[----:B-1----:R-:W-:Y:S05]  /*7bb0*/  @!P2 BRA `(.L_x_14) ;  /* 0xfffffffc00f8a947 */ /* 0x002fea000383ffff */
[----:B------:R-:W-:Y:S05]  /*7bc0*/  BRA `(.L_x_23) ;  /* 0xffffffcc00907947 */ /* 0x000fea000383ffff */
.L_x_15:
[----:B------:R-:W0:Y:S02]  /*7bd0*/  SYNCS.PHASECHK.TRANS64.TRYWAIT P2, [UR13], R14 ;  /* 0x0000000eff0075a7 */ /* 0x000e24000804110d */
[----:B0-----:R-:W-:Y:S05]  /*7be0*/  @!P2 BRA `(.L_x_15) ;  /* 0xfffffffc00f8a947 */ /* 0x001fea000383ffff */
[----:B------:R-:W-:Y:S05]  /*7bf0*/  BRA `(.L_x_24) ;  /* 0xffffffd800747947 */ /* 0x000fea000383ffff */
.L_x_19:
[----:B------:R-:W0:Y:S02]  /*7c00*/  SYNCS.PHASECHK.TRANS64.TRYWAIT P4, [UR13], R4 ;  /* 0x00000004ff0075a7 */ /* 0x000e24000808110d */
[----:B0-----:R-:W-:Y:S05]  /*7c10*/  @!P4 BRA `(.L_x_19) ;  /* 0xfffffffc00f8c947 */ /* 0x001fea000383ffff */
[----:B------:R-:W-:Y:S05]  /*7c20*/  BRA `(.L_x_18) ;  /* 0xffffffe400e87947 */ /* 0x000fea000383ffff */
        .weak           $__internal_0_$__cuda_sm10x_tcgen05_guardrail_trap_col_being_dealloced_not_returned_by_alloc
        .type           $__internal_0_$__cuda_sm10x_tcgen05_guardrail_trap_col_being_dealloced_not_returned_by_alloc,@function
        .size           $__internal_0_$__cuda_sm10x_tcgen05_guardrail_trap_col_being_dealloced_not_returned_by_alloc,($__internal_1_$__cuda_sm10x_tcgen05_guardrail_trap_phase_invalid_during_alloc - $__internal_0_$__cuda_sm10x_tcgen05_guardrail_trap_col_being_dealloced_not_returned_by_alloc)
$__internal_0_$__cuda_sm10x_tcgen05_guardrail_trap_col_being_dealloced_not_returned_by_alloc:
[----:B------:R-:W-:Y:S05]  /*7c30*/  BPT.TRAP 0x1 ;  /* 0x000000040000795c */ /* 0x000fea0000300000 */
[----:B------:R-:W-:-:S04]  /*7c40*/  IMAD.MOV.U32 R3, RZ, RZ, 0x0 ;  /* 0x00000000ff037424 */ /* 0x000fc800078e00ff */
[----:B------:R-:W-:Y:S05]  /*7c50*/  RET.REL.NODEC R2 `(attn_fwd) ;  /* 0xffffff8002e87950 */ /* 0x000fea0003c3ffff */
        .weak           $__internal_1_$__cuda_sm10x_tcgen05_guardrail_trap_phase_invalid_during_alloc
        .type           $__internal_1_$__cuda_sm10x_tcgen05_guardrail_trap_phase_invalid_during_alloc,@function
        .size           $__internal_1_$__cuda_sm10x_tcgen05_guardrail_trap_phase_invalid_during_alloc,($__internal_2_$__cuda_sm10x_tcgen05_guardrail_trap_unallocated_columns_being_dealloced - $__internal_1_$__cuda_sm10x_tcgen05_guardrail_trap_phase_invalid_during_alloc)
$__internal_1_$__cuda_sm10x_tcgen05_guardrail_trap_phase_invalid_during_alloc:
[----:B------:R-:W-:Y:S05]  /*7c60*/  BPT.TRAP 0x1 ;  /* 0x000000040000795c */ /* 0x000fea0000300000 */
[----:B------:R-:W-:-:S04]  /*7c70*/  HFMA2 R3, -RZ, RZ, 0, 0 ;  /* 0x00000000ff037431 */ /* 0x000fc800000001ff */
[----:B------:R-:W-:Y:S05]  /*7c80*/  RET.REL.NODEC R2 `(attn_fwd) ;  /* 0xffffff8002dc7950 */ /* 0x000fea0003c3ffff */
        .weak           $__internal_2_$__cuda_sm10x_tcgen05_guardrail_trap_unallocated_columns_being_dealloced
        .type           $__internal_2_$__cuda_sm10x_tcgen05_guardrail_trap_unallocated_columns_being_dealloced,@function
        .size           $__internal_2_$__cuda_sm10x_tcgen05_guardrail_trap_unallocated_columns_being_dealloced,(.L_x_28 - $__internal_2_$__cuda_sm10x_tcgen05_guardrail_trap_unallocated_columns_being_dealloced)
$__internal_2_$__cuda_sm10x_tcgen05_guardrail_trap_unallocated_columns_being_dealloced:
[----:B------:R-:W-:Y:S05]  /*7c90*/  BPT.TRAP 0x1 ;  /* 0x000000040000795c */ /* 0x000fea0000300000 */
[----:B------:R-:W-:-:S04]  /*7ca0*/  MOV R3, 0x0 ;  /* 0x0000000000037802 */ /* 0x000fc80000000f00 */
[----:B------:R-:W-:Y:S05]  /*7cb0*/  RET.REL.NODEC R2 `(attn_fwd) ;  /* 0xffffff8002d07950 */ /* 0x000fea0003c3ffff */
.L_x_25:
[----:B------:R-:W-:-:S00]  /*7cc0*/  BRA `(.L_x_25) ;  /* 0xfffffffc00fc7947 */ /* 0x000fc0000383ffff */
[----:B------:R-:W-:-:S00]  /*7cd0*/  NOP ;  /* 0x0000000000007918 */ /* 0x000fc00000000000 */
        /* <DEDUP_REMOVED lines=10> */
.L_x_28:


//--------------------- .nv.global.init           --------------------------
	.section	.nv.global.init,"aw",@progbits
.nv.global.init:
	.type		_$_str,@object
	.size		_$_str,(.L_3 - _$_str)
_$_str:
        /*0000*/ 	.byte	0x5f, 0x5f, 0x43, 0x55, 0x44, 0x41, 0x5f, 0x46, 0x54, 0x5a, 0x00
.L_3:


//--------------------- .nv.shared.attn_fwd       --------------------------
	.section	.nv.shared.attn_fwd,"aw",@nobits
	.sectionflags	@""
	.align	16
	.zero		1024


//--------------------- .nv.shared.reserved.0     --------------------------
	.section	.nv.shared.reserved.0,"aw",@nobits
	.align	8
	.weak		__nv_reservedSMEM_offset_0_alias
	.size		__nv_reservedSMEM_offset_0_alias, 0, 64
	.other		__nv_reservedSMEM_offset_0_alias,@"STO_CUDA_RESERVED_SHARED STV_DEFAULT"
__nv_reservedSMEM_offset_0_alias:
	.zero		0
.nv.shared.reserved.0:
	.zero		64
	.weak		__nv_reservedSMEM_allocation_phase
	.type		__nv_reservedSMEM_allocation_phase,@object
	.size		__nv_reservedSMEM_allocation_phase,(.L_0 - __nv_reservedSMEM_allocation_phase)
__nv_reservedSMEM_allocation_phase:
	.zero		1
.L_0:
	.zero		7
	.weak		__nv_reservedSMEM_devtool_atexit_pc
	.type		__nv_reservedSMEM_devtool_atexit_pc,@object
	.size		__nv_reservedSMEM_devtool_atexit_pc,(__nv_reservedSMEM_allocation_mask - __nv_reservedSMEM_devtool_atexit_pc)
__nv_reservedSMEM_devtool_atexit_pc:
	.zero		8
	.weak		__nv_reservedSMEM_allocation_mask
	.type		__nv_reservedSMEM_allocation_mask,@object
	.size		__nv_reservedSMEM_allocation_mask,(.L_2 - __nv_reservedSMEM_allocation_mask)
__nv_reservedSMEM_allocation_mask:
	.zero		4
.L_2:


//--------------------- .nv.constant0.attn_fwd    --------------------------
	.section	.nv.constant0.attn_fwd,"a",@progbits
	.sectionflags	@""
	.align	4
.nv.constant0.attn_fwd:
	.zero		1032


//--------------------- SYMBOLS --------------------------

	.type		.nv.reservedSmem.offset0,@object
	.size		.nv.reservedSmem.offset0,0x4
	.type		.nv.reservedSmem.cap,@object
	.size		.nv.reservedSmem.cap,0x4
